	.target	sm_90a

	.elftype	@"ET_EXEC"


//--------------------- .note.nv.tkinfo           --------------------------
	.section	.note.nv.tkinfo,"",@"SHT_NOTE"
	.sectionflags	@"SHF_NOTE_NV_TKINFO"
	.tkinfo
        /*0018*/ 	.word	0x00000002
        /*0030*/ 	.string	""
        /*0030*/ 	.string	"ptxas"
        /*0030*/ 	.string	"Cuda compilation tools, release 13.0, V13.0.88"
        /*0030*/ 	.string	"Build cuda_13.0.r13.0/compiler.36424714_0"
        /*0030*/ 	.string	"-v  -suppress-debug-info  -lineinfo  -arch sm_90a "



//--------------------- .note.nv.cuinfo           --------------------------
	.section	.note.nv.cuinfo,"",@"SHT_NOTE"
	.sectionflags	@"SHF_NOTE_NV_CUINFO"
        /*0018*/ 	.short	0x0002
        /*001a*/ 	.short	0x005a
        /*001c*/ 	.short	0x0082
	.zero		2


//--------------------- .nv.info                  --------------------------
	.section	.nv.info,"",@"SHT_CUDA_INFO"
	.align	4


	//----- nvinfo : EIATTR_REGCOUNT
	.align		4
        /*0000*/ 	.byte	0x04, 0x2f
        /*0002*/ 	.short	(.L_1 - .L_0)
	.align		4
.L_0:
        /*0004*/ 	.word	index@(gluon_wgmma)
        /*0008*/ 	.word	0x0000003a


	//----- nvinfo : EIATTR_FRAME_SIZE
	.align		4
.L_1:
        /*000c*/ 	.byte	0x04, 0x11
        /*000e*/ 	.short	(.L_3 - .L_2)
	.align		4
.L_2:
        /*0010*/ 	.word	index@(gluon_wgmma)
        /*0014*/ 	.word	0x00000000


	//----- nvinfo : EIATTR_MIN_STACK_SIZE
	.align		4
.L_3:
        /*0018*/ 	.byte	0x04, 0x12
        /*001a*/ 	.short	(.L_5 - .L_4)
	.align		4
.L_4:
        /*001c*/ 	.word	index@(gluon_wgmma)
        /*0020*/ 	.word	0x00000000
.L_5:


//--------------------- .nv.compat                --------------------------
	.section	.nv.compat,"",@"SHT_CUDA_COMPAT_INFO"
	.align	4
        /*0000*/ 	.byte	0x02, 0x09, 0x01, 0x00, 0x02, 0x02, 0x04, 0x00, 0x02, 0x05, 0x05, 0x00, 0x03, 0x07, 0x01, 0x01
        /*0010*/ 	.byte	0x02, 0x03, 0x03, 0x00, 0x02, 0x06, 0x01, 0x00, 0x04, 0x0b, 0x08, 0x00, 0x00, 0x00, 0x00, 0x00
        /*0020*/ 	.byte	0x00, 0x00, 0x00, 0x00


//--------------------- .nv.info.gluon_wgmma      --------------------------
	.section	.nv.info.gluon_wgmma,"",@"SHT_CUDA_INFO"
	.sectionflags	@""
	.align	4


	//----- nvinfo : EIATTR_CUDA_API_VERSION
	.align		4
        /*0000*/ 	.byte	0x04, 0x37
        /*0002*/ 	.short	(.L_7 - .L_6)
.L_6:
        /*0004*/ 	.word	0x00000082


	//----- nvinfo : EIATTR_KPARAM_INFO
	.align		4
.L_7:
        /*0008*/ 	.byte	0x04, 0x17
        /*000a*/ 	.short	(.L_9 - .L_8)
.L_8:
        /*000c*/ 	.word	0x00000000
        /*0010*/ 	.short	0x000a
        /*0012*/ 	.short	0x0048
        /*0014*/ 	.byte	0x00, 0xf4, 0x21, 0x00


	//----- nvinfo : EIATTR_KPARAM_INFO
	.align		4
.L_9:
        /*0018*/ 	.byte	0x04, 0x17
        /*001a*/ 	.short	(.L_11 - .L_10)
.L_10:
        /*001c*/ 	.word	0x00000000
        /*0020*/ 	.short	0x0009
        /*0022*/ 	.short	0x0040
        /*0024*/ 	.byte	0x00, 0xf4, 0x21, 0x00


	//----- nvinfo : EIATTR_KPARAM_INFO
	.align		4
.L_11:
        /*0028*/ 	.byte	0x04, 0x17
        /*002a*/ 	.short	(.L_13 - .L_12)
.L_12:
        /*002c*/ 	.word	0x00000000
        /*0030*/ 	.short	0x0008
        /*0032*/ 	.short	0x0038
        /*0034*/ 	.byte	0x00, 0xf0, 0x21, 0x00


	//----- nvinfo : EIATTR_KPARAM_INFO
	.align		4
.L_13:
        /*0038*/ 	.byte	0x04, 0x17
        /*003a*/ 	.short	(.L_15 - .L_14)
.L_14:
        /*003c*/ 	.word	0x00000000
        /*0040*/ 	.short	0x0007
        /*0042*/ 	.short	0x0030
        /*0044*/ 	.byte	0x00, 0xf0, 0x21, 0x00


	//----- nvinfo : EIATTR_KPARAM_INFO
	.align		4
.L_15:
        /*0048*/ 	.byte	0x04, 0x17
        /*004a*/ 	.short	(.L_17 - .L_16)
.L_16:
        /*004c*/ 	.word	0x00000000
        /*0050*/ 	.short	0x0006
        /*0052*/ 	.short	0x0028
        /*0054*/ 	.byte	0x00, 0xf0, 0x21, 0x00


	//----- nvinfo : EIATTR_KPARAM_INFO
	.align		4
.L_17:
        /*0058*/ 	.byte	0x04, 0x17
        /*005a*/ 	.short	(.L_19 - .L_18)
.L_18:
        /*005c*/ 	.word	0x00000000
        /*0060*/ 	.short	0x0005
        /*0062*/ 	.short	0x0020
        /*0064*/ 	.byte	0x00, 0xf0, 0x11, 0x00


	//----- nvinfo : EIATTR_KPARAM_INFO
	.align		4
.L_19:
        /*0068*/ 	.byte	0x04, 0x17
        /*006a*/ 	.short	(.L_21 - .L_20)
.L_20:
        /*006c*/ 	.word	0x00000000
        /*0070*/ 	.short	0x0004
        /*0072*/ 	.short	0x001c
        /*0074*/ 	.byte	0x00, 0xf0, 0x11, 0x00


	//----- nvinfo : EIATTR_KPARAM_INFO
	.align		4
.L_21:
        /*0078*/ 	.byte	0x04, 0x17
        /*007a*/ 	.short	(.L_23 - .L_22)
.L_22:
        /*007c*/ 	.word	0x00000000
        /*0080*/ 	.short	0x0003
        /*0082*/ 	.short	0x0018
        /*0084*/ 	.byte	0x00, 0xf0, 0x11, 0x00


	//----- nvinfo : EIATTR_KPARAM_INFO
	.align		4
.L_23:
        /*0088*/ 	.byte	0x04, 0x17
        /*008a*/ 	.short	(.L_25 - .L_24)
.L_24:
        /*008c*/ 	.word	0x00000000
        /*0090*/ 	.short	0x0002
        /*0092*/ 	.short	0x0010
        /*0094*/ 	.byte	0x00, 0xf4, 0x21, 0x00


	//----- nvinfo : EIATTR_KPARAM_INFO
	.align		4
.L_25:
        /*0098*/ 	.byte	0x04, 0x17
        /*009a*/ 	.short	(.L_27 - .L_26)
.L_26:
        /*009c*/ 	.word	0x00000000
        /*00a0*/ 	.short	0x0001
        /*00a2*/ 	.short	0x0008
        /*00a4*/ 	.byte	0x00, 0xf4, 0x21, 0x00


	//----- nvinfo : EIATTR_KPARAM_INFO
	.align		4
.L_27:
        /*00a8*/ 	.byte	0x04, 0x17
        /*00aa*/ 	.short	(.L_29 - .L_28)
.L_28:
        /*00ac*/ 	.word	0x00000000
        /*00b0*/ 	.short	0x0000
        /*00b2*/ 	.short	0x0000
        /*00b4*/ 	.byte	0x00, 0xf4, 0x21, 0x00


	//----- nvinfo : EIATTR_SPARSE_MMA_MASK
	.align		4
.L_29:
        /*00b8*/ 	.byte	0x03, 0x50
        /*00ba*/ 	.short	0x0000


	//----- nvinfo : EIATTR_MAXREG_COUNT
	.align		4
        /*00bc*/ 	.byte	0x03, 0x1b
        /*00be*/ 	.short	0x00ff


	//----- nvinfo : EIATTR_NUM_BARRIERS
	.align		4
        /*00c0*/ 	.byte	0x02, 0x4c
        /*00c2*/ 	.byte	0x01
	.zero		1


	//----- nvinfo : EIATTR_MERCURY_ISA_VERSION
	.align		4
        /*00c4*/ 	.byte	0x03, 0x5f
        /*00c6*/ 	.short	0x0101


	//----- nvinfo : EIATTR_INT_WARP_WIDE_INSTR_OFFSETS
	.align		4
        /*00c8*/ 	.byte	0x04, 0x31
        /*00ca*/ 	.short	(.L_31 - .L_30)


	//   ....[0]....
.L_30:
        /*00cc*/ 	.word	0x00001320


	//   ....[1]....
        /*00d0*/ 	.word	0x00001340


	//   ....[2]....
        /*00d4*/ 	.word	0x00001350


	//   ....[3]....
        /*00d8*/ 	.word	0x00001360


	//   ....[4]....
        /*00dc*/ 	.word	0x00001470


	//   ....[5]....
        /*00e0*/ 	.word	0x00001780


	//   ....[6]....
        /*00e4*/ 	.word	0x00001790


	//   ....[7]....
        /*00e8*/ 	.word	0x00001800


	//   ....[8]....
        /*00ec*/ 	.word	0x00001810


	//   ....[9]....
        /*00f0*/ 	.word	0x00001da0


	//   ....[10]....
        /*00f4*/ 	.word	0x00001db0


	//----- nvinfo : EIATTR_COOP_GROUP_MASK_REGIDS
	.align		4
.L_31:
        /*00f8*/ 	.byte	0x04, 0x29
        /*00fa*/ 	.short	(.L_33 - .L_32)


	//   ....[0]....
.L_32:
        /*00fc*/ 	.word	0xffffffff


	//   ....[1]....
        /*0100*/ 	.word	0xffffffff


	//   ....[2]....
        /*0104*/ 	.word	0xffffffff


	//----- nvinfo : EIATTR_COOP_GROUP_INSTR_OFFSETS
	.align		4
.L_33:
        /*0108*/ 	.byte	0x04, 0x28
        /*010a*/ 	.short	(.L_35 - .L_34)


	//   ....[0]....
.L_34:
        /*010c*/ 	.word	0x00000150


	//   ....[1]....
        /*0110*/ 	.word	0x00000700


	//   ....[2]....
        /*0114*/ 	.word	0x00000cf0


	//----- nvinfo : EIATTR_MBARRIER_INSTR_OFFSETS
	.align		4
.L_35:
        /*0118*/ 	.byte	0x04, 0x39
        /*011a*/ 	.short	(.L_37 - .L_36)


	//   ....[0]....
.L_36:
        /*011c*/ 	.word	0x000014d0
        /*0120*/ 	.word	0x000000ff
        /*0124*/ 	.word	0x00018000
        /*0128*/ 	.short	0x0100
        /*012a*/ 	.byte	0x14
	.zero		1


	//   ....[1]....
        /*012c*/ 	.word	0x00001540
        /*0130*/ 	.word	0x000000ff
        /*0134*/ 	.word	0x00018008
        /*0138*/ 	.short	0x0100
        /*013a*/ 	.byte	0x14
	.zero		1


	//   ....[2]....
        /*013c*/ 	.word	0x00001570
        /*0140*/ 	.word	0x000000ff
        /*0144*/ 	.word	0x00018010
        /*0148*/ 	.short	0x0100
        /*014a*/ 	.byte	0x14
	.zero		1


	//   ....[3]....
        /*014c*/ 	.word	0x00001590
        /*0150*/ 	.word	0x000000ff
        /*0154*/ 	.word	0x00018018
        /*0158*/ 	.short	0x0100
        /*015a*/ 	.byte	0x14
	.zero		1


	//   ....[4]....
        /*015c*/ 	.word	0x000018c0
        /*0160*/ 	.word	0x000000ff
        /*0164*/ 	.word	0x00018000
        /*0168*/ 	.short	0x010a
        /*016a*/ 	.byte	0x12
	.zero		1


	//   ....[5]....
        /*016c*/ 	.word	0x00001c40
        /*0170*/ 	.word	0x000000ff
        /*0174*/ 	.word	0x00018000
        /*0178*/ 	.short	0x0108
        /*017a*/ 	.byte	0x14
	.zero		1


	//   ....[6]....
        /*017c*/ 	.word	0x00001d60
        /*0180*/ 	.word	0x000000ff
        /*0184*/ 	.word	0x00018008
        /*0188*/ 	.short	0x0108
        /*018a*/ 	.byte	0x14
	.zero		1


	//   ....[7]....
        /*018c*/ 	.word	0x00001de0
        /*0190*/ 	.word	0x000000ff
        /*0194*/ 	.word	0x00018010
        /*0198*/ 	.short	0x0108
        /*019a*/ 	.byte	0x14
	.zero		1


	//   ....[8]....
        /*019c*/ 	.word	0x00001e00
        /*01a0*/ 	.word	0x000000ff
        /*01a4*/ 	.word	0x00018018
        /*01a8*/ 	.short	0x0108
        /*01aa*/ 	.byte	0x14
	.zero		1


	//   ....[9]....
        /*01ac*/ 	.word	0x00001ed0
        /*01b0*/ 	.word	0x000000ff
        /*01b4*/ 	.word	0x00018000
        /*01b8*/ 	.short	0x010a
        /*01ba*/ 	.byte	0x12
	.zero		1


	//----- nvinfo : EIATTR_NUM_MBARRIERS
	.align		4
.L_37:
        /*01bc*/ 	.byte	0x03, 0x38
        /*01be*/ 	.short	0x0004


	//----- nvinfo : EIATTR_EXIT_INSTR_OFFSETS
	.align		4
        /*01c0*/ 	.byte	0x04, 0x1c
        /*01c2*/ 	.short	(.L_39 - .L_38)


	//   ....[0]....
.L_38:
        /*01c4*/ 	.word	0x00001ec0


	//----- nvinfo : EIATTR_REQNTID
	.align		4
.L_39:
        /*01c8*/ 	.byte	0x04, 0x10
        /*01ca*/ 	.short	(.L_41 - .L_40)
.L_40:
        /*01cc*/ 	.word	0x00000100
        /*01d0*/ 	.word	0x00000001
        /*01d4*/ 	.word	0x00000001


	//----- nvinfo : EIATTR_CRS_STACK_SIZE
	.align		4
.L_41:
        /*01d8*/ 	.byte	0x04, 0x1e
        /*01da*/ 	.short	(.L_43 - .L_42)
.L_42:
        /*01dc*/ 	.word	0x00000000


	//----- nvinfo : EIATTR_CBANK_PARAM_SIZE
	.align		4
.L_43:
        /*01e0*/ 	.byte	0x03, 0x19
        /*01e2*/ 	.short	0x0050


	//----- nvinfo : EIATTR_PARAM_CBANK
	.align		4
        /*01e4*/ 	.byte	0x04, 0x0a
        /*01e6*/ 	.short	(.L_45 - .L_44)
	.align		4
.L_44:
        /*01e8*/ 	.word	index@(.nv.constant0.gluon_wgmma)
        /*01ec*/ 	.short	0x0210
        /*01ee*/ 	.short	0x0050


	//----- nvinfo : EIATTR_SW_WAR
	.align		4
.L_45:
        /*01f0*/ 	.byte	0x04, 0x36
        /*01f2*/ 	.short	(.L_47 - .L_46)
.L_46:
        /*01f4*/ 	.word	0x00000008
.L_47:


//--------------------- .nv.callgraph             --------------------------
	.section	.nv.callgraph,"",@"SHT_CUDA_CALLGRAPH"
	.align	4
	.sectionentsize	8
	.align		4
        /*0000*/ 	.word	0x00000000
	.align		4
        /*0004*/ 	.word	0xffffffff
	.align		4
        /*0008*/ 	.word	0x00000000
	.align		4
        /*000c*/ 	.word	0xfffffffe
	.align		4
        /*0010*/ 	.word	0x00000000
	.align		4
        /*0014*/ 	.word	0xfffffffd
	.align		4
        /*0018*/ 	.word	0x00000000
	.align		4
        /*001c*/ 	.word	0xfffffffc


//--------------------- .text.gluon_wgmma         --------------------------
	.section	.text.gluon_wgmma,"ax",@progbits
	.align	128
        .global         gluon_wgmma
        .type           gluon_wgmma,@function
        .size           gluon_wgmma,(.L_x_52 - gluon_wgmma)
        .other          gluon_wgmma,@"STO_CUDA_ENTRY STV_DEFAULT"
gluon_wgmma:
.text.gluon_wgmma:
[----:B------:R-:W-:Y:S01]  /*0000*/  LDC R1, c[0x0][0x28] ;  /* 0x00000a00ff017b82 */ /* 0x000fe20000000800 */
[----:B------:R-:W1:Y:S07]  /*0010*/  S2R R0, SR_TID.X ;  /* 0x0000000000007919 */ /* 0x000e6e0000002100 */
[----:B------:R-:W2:Y:S01]  /*0020*/  S2UR UR4, SR_CgaCtaId ;  /* 0x00000000000479c3 */ /* 0x000ea20000008800 */
[----:B------:R-:W-:Y:S01]  /*0030*/  UMOV UR20, 0x400 ;  /* 0x0000040000147882 */ /* 0x000fe20000000000 */
[----:B------:R-:W-:Y:S01]  /*0040*/  ULDC UR6, c[0x0][0xc] ;  /* 0x0000030000067ab9 */ /* 0x000fe20000000800 */
[----:B------:R-:W-:Y:S01]  /*0050*/  ULDC.64 UR26, c[0x0][0x250] ;  /* 0x00009400001a7ab9 */ /* 0x000fe20000000a00 */
[----:B------:R-:W-:Y:S04]  /*0060*/  BSSY B0, `(.L_x_0) ;  /* 0x000001f000007945 */ /* 0x000fe80003800000 */
[----:B------:R-:W3:Y:S08]  /*0070*/  LDC R2, c[0x0][0x228] ;  /* 0x00008a00ff027b82 */ /* 0x000ef00000000800 */
[----:B------:R-:W4:Y:S08]  /*0080*/  LDC R8, c[0x0][0x230] ;  /* 0x00008c00ff087b82 */ /* 0x000f300000000800 */
[----:B------:R-:W-:Y:S01]  /*0090*/  S2UR UR32, SR_CTAID.Y ;  /* 0x00000000002079c3 */ /* 0x000fe20000002600 */
[----:B--2---:R-:W-:-:S03]  /*00a0*/  ULEA UR20, UR4, UR20, 0x18 ;  /* 0x0000001404147291 */ /* 0x004fc6000f8ec03f */
[----:B------:R-:W-:Y:S01]  /*00b0*/  ULDC UR4, c[0x0][0x10] ;  /* 0x0000040000047ab9 */ /* 0x000fe20000000800 */
[----:B-1----:R-:W-:-:S03]  /*00c0*/  LOP3.LUT R6, R0, 0xff, RZ, 0xc0, !PT ;  /* 0x000000ff00067812 */ /* 0x002fc600078ec0ff */
[----:B------:R-:W1:Y:S01]  /*00d0*/  S2UR UR5, SR_CTAID.Z ;  /* 0x00000000000579c3 */ /* 0x000e620000002700 */
[----:B---3--:R-:W-:Y:S01]  /*00e0*/  VIADD R2, R2, 0xffffffff ;  /* 0xffffffff02027836 */ /* 0x008fe20000000000 */
[C---:B------:R-:W-:Y:S02]  /*00f0*/  ISETP.GE.U32.AND P0, PT, R6.reuse, 0x20, PT ;  /* 0x000000200600780c */ /* 0x040fe40003f06070 */
[C---:B------:R-:W-:Y:S02]  /*0100*/  ISETP.NE.U32.AND P2, PT, R6.reuse, RZ, PT ;  /* 0x000000ff0600720c */ /* 0x040fe40003f45070 */
[----:B------:R-:W-:Y:S02]  /*0110*/  LEA R11, R6, UR20, 0x2 ;  /* 0x00000014060b7c11 */ /* 0x000fe4000f8e10ff */
[----:B------:R-:W2:Y:S01]  /*0120*/  S2UR UR33, SR_CTAID.X ;  /* 0x00000000002179c3 */ /* 0x000ea20000002500 */
[----:B----4-:R-:W-:-:S06]  /*0130*/  VIADD R9, R8, 0xffffffff ;  /* 0xffffffff08097836 */ /* 0x010fcc0000000000 */
[----:B------:R3:W-:Y:S01]  /*0140*/  @!P0 STS [R11], RZ ;  /* 0x000000ff0b008388 */ /* 0x0007e20000000800 */
[----:B------:R-:W-:-:S03]  /*0150*/  NOP ;  /* 0x0000000000007918 */ /* 0x000fc60000000000 */
[----:B------:R3:W-:Y:S01]  /*0160*/  @!P2 STS [UR20+0x24], R2 ;  /* 0x00002402ff00a988 */ /* 0x0007e20008000814 */
[----:B-1----:R-:W-:-:S03]  /*0170*/  UIMAD UR4, UR5, UR4, UR32 ;  /* 0x00000004050472a4 */ /* 0x002fc6000f8e0220 */
[----:B------:R3:W-:Y:S01]  /*0180*/  @!P2 STS [UR20+0x20], R9 ;  /* 0x00002009ff00a988 */ /* 0x0007e20008000814 */
[----:B--2---:R-:W-:-:S04]  /*0190*/  UIMAD UR4, UR4, UR6, UR33 ;  /* 0x00000006040472a4 */ /* 0x004fc8000f8e0221 */
[----:B------:R-:W-:-:S03]  /*01a0*/  UIMAD UR5, UR4, 0x180, URZ ;  /* 0x00000180040578a4 */ /* 0x000fc6000f8e023f */
[----:B------:R-:W-:Y:S01]  /*01b0*/  UMOV UR4, URZ ;  /* 0x0000003f00047c82 */ /* 0x000fe20008000000 */
[----:B------:R-:W-:-:S04]  /*01c0*/  UIADD3 UR22, UP0, UR5, UR26, URZ ;  /* 0x0000001a05167290 */ /* 0x000fc8000ff1e03f */
[----:B------:R-:W-:Y:S01]  /*01d0*/  ULEA.HI.X.SX32 UR23, UR5, UR27, 0x1, UP0 ;  /* 0x0000001b05177291 */ /* 0x000fe200080f0e3f */
[----:B---3--:R-:W-:Y:S11]  /*01e0*/  @P2 BRA `(.L_x_1) ;  /* 0x0000000000182947 */ /* 0x008ff60003800000 */
[----:B------:R-:W1:Y:S01]  /*01f0*/  LDS R3, [UR20+0x8] ;  /* 0x00000814ff037984 */ /* 0x000e620008000800 */
[----:B------:R-:W2:Y:S01]  /*0200*/  LDC.64 R12, c[0x0][0x210] ;  /* 0x00008400ff0c7b82 */ /* 0x000ea20000000a00 */
[----:B------:R-:W-:Y:S02]  /*0210*/  IMAD.MOV.U32 R4, RZ, RZ, 0x70 ;  /* 0x00000070ff047424 */ /* 0x000fe400078e00ff */
[----:B--2---:R2:W-:Y:S03]  /*0220*/  STS.64 [UR20], R12 ;  /* 0x0000000cff007988 */ /* 0x0045e60008000a14 */
[----:B-1----:R-:W-:-:S05]  /*0230*/  LOP3.LUT R3, R3, 0x10, R4, 0xd8, !PT ;  /* 0x0000001003037812 */ /* 0x002fca00078ed804 */
[----:B------:R2:W-:Y:S02]  /*0240*/  STS [UR20+0x8], R3 ;  /* 0x00000803ff007988 */ /* 0x0005e40008000814 */
.L_x_1:
[----:B------:R-:W-:Y:S05]  /*0250*/  BSYNC B0 ;  /* 0x0000000000007941 */ /* 0x000fea0003800000 */
.L_x_0:
[----:B------:R-:W-:Y:S04]  /*0260*/  BSSY B0, `(.L_x_2) ;  /* 0x000000a000007945 */ /* 0x000fe80003800000 */
[----:B------:R-:W-:Y:S05]  /*0270*/  @P2 BRA `(.L_x_3) ;  /* 0x0000000000202947 */ /* 0x000fea0003800000 */
[----:B--2---:R-:W1:Y:S01]  /*0280*/  LDS R3, [UR20+0x34] ;  /* 0x00003414ff037984 */ /* 0x004e620008000800 */
[----:B------:R-:W-:Y:S02]  /*0290*/  IMAD.MOV.U32 R4, RZ, RZ, 0x3f000000 ;  /* 0x3f000000ff047424 */ /* 0x000fe400078e00ff */
[----:B------:R-:W-:Y:S01]  /*02a0*/  @!P2 IMAD.MOV.U32 R5, RZ, RZ, 0x3f ;  /* 0x0000003fff05a424 */ /* 0x000fe200078e00ff */
[----:B------:R-:W2:Y:S02]  /*02b0*/  @!P2 LDS R10, [UR20+0x38] ;  /* 0x00003814ff0aa984 */ /* 0x000ea40008000800 */
[----:B-1----:R-:W-:Y:S02]  /*02c0*/  LOP3.LUT R3, R3, 0xff000000, R4, 0xb8, !PT ;  /* 0xff00000003037812 */ /* 0x002fe400078eb804 */
[----:B--2---:R-:W-:-:S03]  /*02d0*/  @!P2 LOP3.LUT R4, R10, 0xff, R5, 0xb8, !PT ;  /* 0x000000ff0a04a812 */ /* 0x004fc600078eb805 */
[----:B------:R1:W-:Y:S04]  /*02e0*/  STS [UR20+0x34], R3 ;  /* 0x00003403ff007988 */ /* 0x0003e80008000814 */
[----:B------:R1:W-:Y:S02]  /*02f0*/  @!P2 STS [UR20+0x38], R4 ;  /* 0x00003804ff00a988 */ /* 0x0003e40008000814 */
.L_x_3:
[----:B------:R-:W-:Y:S05]  /*0300*/  BSYNC B0 ;  /* 0x0000000000007941 */ /* 0x000fea0003800000 */
.L_x_2:
[----:B------:R-:W-:Y:S04]  /*0310*/  BSSY B0, `(.L_x_4) ;  /* 0x000000e000007945 */ /* 0x000fe80003800000 */
[----:B------:R-:W-:Y:S05]  /*0320*/  @P2 BRA `(.L_x_5) ;  /* 0x0000000000302947 */ /* 0x000fea0003800000 */
[----:B-1----:R-:W1:Y:S01]  /*0330*/  LDS R4, [UR20+0x34] ;  /* 0x00003414ff047984 */ /* 0x002e620008000800 */
[----:B--2---:R-:W2:Y:S03]  /*0340*/  LDC.64 R12, c[0x0][0x238] ;  /* 0x00008e00ff0c7b82 */ /* 0x004ea60000000a00 */
[----:B------:R-:W3:Y:S01]  /*0350*/  LDS R3, [UR20+0x1c] ;  /* 0x00001c14ff037984 */ /* 0x000ee20008000800 */
[C---:B--2---:R-:W-:Y:S01]  /*0360*/  SHF.L.U64.HI R10, R12.reuse, 0x1, R13 ;  /* 0x000000010c0a7819 */ /* 0x044fe2000001020d */
[----:B------:R-:W-:-:S03]  /*0370*/  IMAD.SHL.U32 R5, R12, 0x2, RZ ;  /* 0x000000020c057824 */ /* 0x000fc600078e00ff */
[--C-:B------:R-:W-:Y:S02]  /*0380*/  SHF.R.U32.HI R12, RZ, 0x4, R10.reuse ;  /* 0x00000004ff0c7819 */ /* 0x100fe4000001160a */
[----:B------:R-:W-:-:S05]  /*0390*/  SHF.R.U64 R5, R5, 0x4, R10 ;  /* 0x0000000405057819 */ /* 0x000fca000000120a */
[----:B------:R4:W-:Y:S01]  /*03a0*/  STS [UR20+0xc], R5 ;  /* 0x00000c05ff007988 */ /* 0x0009e20008000814 */
[----:B-1----:R-:W-:Y:S02]  /*03b0*/  LOP3.LUT R4, R4, 0x7, RZ, 0xb8, !PT ;  /* 0x0000000704047812 */ /* 0x002fe400078eb8ff */
[----:B---3--:R-:W-:-:S03]  /*03c0*/  LOP3.LUT R3, R3, 0xf, R12, 0xb8, !PT ;  /* 0x0000000f03037812 */ /* 0x008fc600078eb80c */
[----:B------:R4:W-:Y:S04]  /*03d0*/  STS [UR20+0x34], R4 ;  /* 0x00003404ff007988 */ /* 0x0009e80008000814 */
[----:B------:R4:W-:Y:S02]  /*03e0*/  STS [UR20+0x1c], R3 ;  /* 0x00001c03ff007988 */ /* 0x0009e40008000814 */
.L_x_5:
[----:B------:R-:W-:Y:S05]  /*03f0*/  BSYNC B0 ;  /* 0x0000000000007941 */ /* 0x000fea0003800000 */
.L_x_4:
[----:B------:R-:W-:Y:S04]  /*0400*/  BSSY B1, `(.L_x_6) ;  /* 0x000001a000017945 */ /* 0x000fe80003800000 */
[----:B------:R-:W-:Y:S04]  /*0410*/  BSSY B0, `(.L_x_7) ;  /* 0x0000015000007945 */ /* 0x000fe80003800000 */
[----:B------:R-:W-:Y:S05]  /*0420*/  @P2 BRA `(.L_x_8) ;  /* 0x0000000000202947 */ /* 0x000fea0003800000 */
[----:B-12-4-:R-:W1:Y:S02]  /*0430*/  LDS R3, [UR20+0x34] ;  /* 0x00003414ff037984 */ /* 0x016e640008000800 */
[----:B-1----:R-:W-:-:S05]  /*0440*/  LOP3.LUT R3, R3, 0x38, RZ, 0xb8, !PT ;  /* 0x0000003803037812 */ /* 0x002fca00078eb8ff */
[----:B------:R1:W-:Y:S01]  /*0450*/  STS [UR20+0x34], R3 ;  /* 0x00003403ff007988 */ /* 0x0003e20008000814 */
[----:B------:R-:W-:Y:S05]  /*0460*/  @P2 BRA `(.L_x_9) ;  /* 0x0000000000202947 */ /* 0x000fea0003800000 */
[----:B-1----:R-:W1:Y:S01]  /*0470*/  LDS R3, [UR20+0x8] ;  /* 0x00000814ff037984 */ /* 0x002e620008000800 */
[----:B------:R-:W-:-:S05]  /*0480*/  IMAD.MOV.U32 R4, RZ, RZ, 0x780 ;  /* 0x00000780ff047424 */ /* 0x000fca00078e00ff */
[----:B-1----:R-:W-:-:S05]  /*0490*/  LOP3.LUT R3, R3, 0x500, R4, 0xd8, !PT ;  /* 0x0000050003037812 */ /* 0x002fca00078ed804 */
[----:B------:R3:W-:Y:S02]  /*04a0*/  STS [UR20+0x8], R3 ;  /* 0x00000803ff007988 */ /* 0x0007e40008000814 */
.L_x_8:
[----:B------:R-:W-:Y:S05]  /*04b0*/  @P2 BRA `(.L_x_10) ;  /* 0x0000000000282947 */ /* 0x000fea0003800000 */
[----:B-1234-:R-:W1:Y:S02]  /*04c0*/  LDS R3, [UR20+0x8] ;  /* 0x00000814ff037984 */ /* 0x01ee640008000800 */
[----:B-1----:R-:W-:-:S05]  /*04d0*/  LOP3.LUT R3, R3, 0x1800, RZ, 0xb8, !PT ;  /* 0x0000180003037812 */ /* 0x002fca00078eb8ff */
[----:B------:R2:W-:Y:S02]  /*04e0*/  STS [UR20+0x8], R3 ;  /* 0x00000803ff007988 */ /* 0x0005e40008000814 */
.L_x_9:
[----:B------:R-:W-:Y:S05]  /*04f0*/  @P2 BREAK B0 ;  /* 0x0000000000002942 */ /* 0x000fea0003800000 */
[----:B------:R-:W-:Y:S05]  /*0500*/  @P2 BRA `(.L_x_11) ;  /* 0x0000000000242947 */ /* 0x000fea0003800000 */
[----:B------:R-:W3:Y:S01]  /*0510*/  LDS R4, [UR20+0x8] ;  /* 0x00000814ff047984 */ /* 0x000ee20008000800 */
[----:B-12---:R-:W-:-:S05]  /*0520*/  IMAD.MOV.U32 R3, RZ, RZ, 0x6000 ;  /* 0x00006000ff037424 */ /* 0x006fca00078e00ff */
[----:B---3--:R-:W-:-:S04]  /*0530*/  LOP3.LUT R3, R4, 0x6000, R3, 0xd8, !PT ;  /* 0x0000600004037812 */ /* 0x008fc800078ed803 */
[----:B------:R-:W-:-:S05]  /*0540*/  LOP3.LUT R3, R3, 0x400000, RZ, 0xb8, !PT ;  /* 0x0040000003037812 */ /* 0x000fca00078eb8ff */
[----:B------:R5:W-:Y:S02]  /*0550*/  STS [UR20+0x8], R3 ;  /* 0x00000803ff007988 */ /* 0x000be40008000814 */
.L_x_10:
[----:B------:R-:W-:Y:S05]  /*0560*/  BSYNC B0 ;  /* 0x0000000000007941 */ /* 0x000fea0003800000 */
.L_x_7:
[----:B-12345:R-:W1:Y:S02]  /*0570*/  @!P2 LDS R3, [UR20+0x8] ;  /* 0x00000814ff03a984 */ /* 0x03ee640008000800 */
[----:B-1----:R-:W-:-:S05]  /*0580*/  @!P2 LOP3.LUT R3, R3, 0x8000, RZ, 0xb8, !PT ;  /* 0x000080000303a812 */ /* 0x002fca00078eb8ff */
[----:B------:R3:W-:Y:S02]  /*0590*/  @!P2 STS [UR20+0x8], R3 ;  /* 0x00000803ff00a988 */ /* 0x0007e40008000814 */
.L_x_11:
[----:B------:R-:W-:Y:S05]  /*05a0*/  BSYNC B1 ;  /* 0x0000000000017941 */ /* 0x000fea0003800000 */
.L_x_6:
[----:B------:R-:W-:Y:S05]  /*05b0*/  WARPSYNC.ALL ;  /* 0x0000000000007948 */ /* 0x000fea0003800000 */
[----:B------:R-:W-:Y:S05]  /*05c0*/  @P0 BRA `(.L_x_12) ;  /* 0x0000000000280947 */ /* 0x000fea0003800000 */
[----:B-123--:R-:W1:Y:S01]  /*05d0*/  S2R R3, SR_LANEID ;  /* 0x0000000000037919 */ /* 0x00ee620000000000 */
[----:B------:R-:W-:Y:S05]  /*05e0*/  WARPSYNC.ALL ;  /* 0x0000000000007948 */ /* 0x000fea0003800000 */
[----:B-1----:R-:W-:-:S05]  /*05f0*/  IMAD.SHL.U32 R3, R3, 0x4, RZ ;  /* 0x0000000403037824 */ /* 0x002fca00078e00ff */
[----:B------:R-:W1:Y:S01]  /*0600*/  LDS R7, [R3+UR20] ;  /* 0x0000001403077984 */ /* 0x000e620008000800 */
[----:B------:R-:W-:-:S05]  /*0610*/  IADD3 R4, P1, R3, UR22, RZ ;  /* 0x0000001603047c10 */ /* 0x000fca000ff3e0ff */
[----:B------:R-:W-:-:S05]  /*0620*/  IMAD.X R5, RZ, RZ, UR23, P1 ;  /* 0x00000017ff057e24 */ /* 0x000fca00088e06ff */
[----:B-1----:R4:W5:Y:S01]  /*0630*/  ATOMG.E.EXCH.STRONG.GPU PT, RZ, [R4], R7 ;  /* 0x0000000704ff73a8 */ /* 0x00296200041ee100 */
[----:B------:R-:W-:-:S04]  /*0640*/  DEPBAR {5,4,3,2,1,0} ;  /* 0x0000003f0000791a */ /* 0x000fc80000000000 */
[----:B------:R4:W-:Y:S01]  /*0650*/  UTMACCTL.IV [UR22] ;  /* 0x00000000160079b9 */ /* 0x0009e20008000000 */
[----:B------:R-:W-:Y:S01]  /*0660*/  NOP ;  /* 0x0000000000007918 */ /* 0x000fe20000000000 */
.L_x_12:
[----:B------:R-:W-:Y:S05]  /*0670*/  @P0 BRA `(.L_x_13) ;  /* 0x00000000000c0947 */ /* 0x000fea0003800000 */
[----:B------:R0:W-:Y:S01]  /*0680*/  UTMACMDFLUSH ;  /* 0x00000000000079b7 */ /* 0x0001e20000000000 */
[----:B------:R-:W-:Y:S05]  /*0690*/  @P0 BRA `(.L_x_13) ;  /* 0x0000000000040947 */ /* 0x000fea0003800000 */
[----:B------:R-:W-:-:S04]  /*06a0*/  DEPBAR.LE SB0, 0x0 ;  /* 0x000080000000791a */ /* 0x000fc80000000000 */
.L_x_13:
[----:B------:R-:W-:Y:S05]  /*06b0*/  WARPSYNC.ALL ;  /* 0x0000000000007948 */ /* 0x000fea0003800000 */
[----:B-----5:R-:W-:Y:S06]  /*06c0*/  BAR.SYNC.DEFER_BLOCKING 0x0 ;  /* 0x0000000000007b1d */ /* 0x020fec0000010000 */
[----:B------:R-:W-:Y:S02]  /*06d0*/  BSSY B1, `(.L_x_14) ;  /* 0x000000b000017945 */ /* 0x000fe40003800000 */
[----:B------:R-:W-:Y:S06]  /*06e0*/  BAR.SYNC.DEFER_BLOCKING 0x0 ;  /* 0x0000000000007b1d */ /* 0x000fec0000010000 */
[----:B------:R5:W-:Y:S01]  /*06f0*/  @!P0 STS [R11], RZ ;  /* 0x000000ff0b008388 */ /* 0x000be20000000800 */
[----:B------:R-:W-:Y:S01]  /*0700*/  NOP ;  /* 0x0000000000007918 */ /* 0x000fe20000000000 */
[----:B------:R-:W-:Y:S05]  /*0710*/  @P2 BRA `(.L_x_15) ;  /* 0x0000000000182947 */ /* 0x000fea0003800000 */
[----:B-123--:R-:W1:Y:S01]  /*0720*/  LDS R3, [UR20+0x8] ;  /* 0x00000814ff037984 */ /* 0x00ee620008000800 */
[----:B------:R-:W2:Y:S01]  /*0730*/  LDC.64 R12, c[0x0][0x218] ;  /* 0x00008600ff0c7b82 */ /* 0x000ea20000000a00 */
[----:B----4-:R-:W-:Y:S02]  /*0740*/  IMAD.MOV.U32 R4, RZ, RZ, 0x70 ;  /* 0x00000070ff047424 */ /* 0x010fe400078e00ff */
[----:B--2---:R2:W-:Y:S03]  /*0750*/  STS.64 [UR20], R12 ;  /* 0x0000000cff007988 */ /* 0x0045e60008000a14 */
[----:B-1----:R-:W-:-:S05]  /*0760*/  LOP3.LUT R3, R3, 0x10, R4, 0xd8, !PT ;  /* 0x0000001003037812 */ /* 0x002fca00078ed804 */
[----:B------:R2:W-:Y:S02]  /*0770*/  STS [UR20+0x8], R3 ;  /* 0x00000803ff007988 */ /* 0x0005e40008000814 */
.L_x_15:
[----:B----4-:R-:W-:Y:S05]  /*0780*/  BSYNC B1 ;  /* 0x0000000000017941 */ /* 0x010fea0003800000 */
.L_x_14:
[----:B------:R-:W-:Y:S04]  /*0790*/  BSSY B2, `(.L_x_16) ;  /* 0x000000f000027945 */ /* 0x000fe80003800000 */
[----:B------:R-:W-:Y:S04]  /*07a0*/  BSSY B1, `(.L_x_17) ;  /* 0x000000c000017945 */ /* 0x000fe80003800000 */
[----:B------:R-:W-:Y:S05]  /*07b0*/  @P2 BRA `(.L_x_18) ;  /* 0x0000000000282947 */ /* 0x000fea0003800000 */
[----:B-123--:R-:W1:Y:S01]  /*07c0*/  LDS R3, [UR20+0x34] ;  /* 0x00003414ff037984 */ /* 0x00ee620008000800 */
[----:B------:R-:W-:Y:S01]  /*07d0*/  IMAD.MOV.U32 R4, RZ, RZ, 0x3f000000 ;  /* 0x3f000000ff047424 */ /* 0x000fe200078e00ff */
[----:B------:R-:W-:Y:S05]  /*07e0*/  @P2 BREAK B1 ;  /* 0x0000000000012942 */ /* 0x000fea0003800000 */
[----:B-1----:R-:W-:-:S05]  /*07f0*/  LOP3.LUT R3, R3, 0xff000000, R4, 0xb8, !PT ;  /* 0xff00000003037812 */ /* 0x002fca00078eb804 */
[----:B------:R1:W-:Y:S01]  /*0800*/  STS [UR20+0x34], R3 ;  /* 0x00003403ff007988 */ /* 0x0003e20008000814 */
[----:B------:R-:W-:Y:S05]  /*0810*/  @P2 BRA `(.L_x_19) ;  /* 0x0000000000182947 */ /* 0x000fea0003800000 */
[----:B------:R-:W2:Y:S01]  /*0820*/  LDS R4, [UR20+0x38] ;  /* 0x00003814ff047984 */ /* 0x000ea20008000800 */
[----:B-1----:R-:W-:-:S05]  /*0830*/  IMAD.MOV.U32 R3, RZ, RZ, 0x7f ;  /* 0x0000007fff037424 */ /* 0x002fca00078e00ff */
[----:B--2---:R-:W-:-:S05]  /*0840*/  LOP3.LUT R3, R4, 0xff, R3, 0xb8, !PT ;  /* 0x000000ff04037812 */ /* 0x004fca00078eb803 */
[----:B------:R4:W-:Y:S02]  /*0850*/  STS [UR20+0x38], R3 ;  /* 0x00003803ff007988 */ /* 0x0009e40008000814 */
.L_x_18:
[----:B------:R-:W-:Y:S05]  /*0860*/  BSYNC B1 ;  /* 0x0000000000017941 */ /* 0x000fea0003800000 */
.L_x_17:
[----:B------:R1:W-:Y:S02]  /*0870*/  @!P2 STS [UR20+0x20], R9 ;  /* 0x00002009ff00a988 */ /* 0x0003e40008000814 */
.L_x_19:
[----:B------:R-:W-:Y:S05]  /*0880*/  BSYNC B2 ;  /* 0x0000000000027941 */ /* 0x000fea0003800000 */
.L_x_16:
[----:B------:R-:W-:Y:S05]  /*0890*/  WARPSYNC.ALL ;  /* 0x0000000000007948 */ /* 0x000fea0003800000 */
[----:B-1234-:R-:W1:Y:S01]  /*08a0*/  LDC R3, c[0x0][0x22c] ;  /* 0x00008b00ff037b82 */ /* 0x01ee620000000800 */
[----:B------:R-:W-:Y:S01]  /*08b0*/  BSSY B2, `(.L_x_20) ;  /* 0x0000010000027945 */ /* 0x000fe20003800000 */
[----:B-1----:R-:W-:-:S05]  /*08c0*/  VIADD R3, R3, 0xffffffff ;  /* 0xffffffff03037836 */ /* 0x002fca0000000000 */
[----:B------:R1:W-:Y:S01]  /*08d0*/  @!P2 STS [UR20+0x24], R3 ;  /* 0x00002403ff00a988 */ /* 0x0003e20008000814 */
[----:B------:R-:W-:Y:S05]  /*08e0*/  @P2 BRA `(.L_x_21) ;  /* 0x0000000000302947 */ /* 0x000fea0003800000 */
[----:B------:R-:W2:Y:S01]  /*08f0*/  LDS R5, [UR20+0x34] ;  /* 0x00003414ff057984 */ /* 0x000ea20008000800 */
[----:B------:R-:W3:Y:S03]  /*0900*/  LDC.64 R12, c[0x0][0x240] ;  /* 0x00009000ff0c7b82 */ /* 0x000ee60000000a00 */
[----:B------:R-:W4:Y:S01]  /*0910*/  LDS R4, [UR20+0x1c] ;  /* 0x00001c14ff047984 */ /* 0x000f220008000800 */
[C---:B---3--:R-:W-:Y:S01]  /*0920*/  SHF.L.U64.HI R10, R12.reuse, 0x1, R13 ;  /* 0x000000010c0a7819 */ /* 0x048fe2000001020d */
[----:B------:R-:W-:-:S03]  /*0930*/  IMAD.SHL.U32 R7, R12, 0x2, RZ ;  /* 0x000000020c077824 */ /* 0x000fc600078e00ff */
[--C-:B------:R-:W-:Y:S02]  /*0940*/  SHF.R.U32.HI R9, RZ, 0x4, R10.reuse ;  /* 0x00000004ff097819 */ /* 0x100fe4000001160a */
[----:B------:R-:W-:-:S05]  /*0950*/  SHF.R.U64 R7, R7, 0x4, R10 ;  /* 0x0000000407077819 */ /* 0x000fca000000120a */
[----:B------:R3:W-:Y:S01]  /*0960*/  STS [UR20+0xc], R7 ;  /* 0x00000c07ff007988 */ /* 0x0007e20008000814 */
[----:B--2---:R-:W-:Y:S02]  /*0970*/  LOP3.LUT R5, R5, 0x7, RZ, 0xb8, !PT ;  /* 0x0000000705057812 */ /* 0x004fe400078eb8ff */
[----:B----4-:R-:W-:-:S03]  /*0980*/  LOP3.LUT R4, R4, 0xf, R9, 0xb8, !PT ;  /* 0x0000000f04047812 */ /* 0x010fc600078eb809 */
[----:B------:R3:W-:Y:S04]  /*0990*/  STS [UR20+0x34], R5 ;  /* 0x00003405ff007988 */ /* 0x0007e80008000814 */
[----:B------:R3:W-:Y:S02]  /*09a0*/  STS [UR20+0x1c], R4 ;  /* 0x00001c04ff007988 */ /* 0x0007e40008000814 */
.L_x_21:
[----:B------:R-:W-:Y:S05]  /*09b0*/  BSYNC B2 ;  /* 0x0000000000027941 */ /* 0x000fea0003800000 */
.L_x_20:
[----:B------:R-:W-:Y:S04]  /*09c0*/  BSSY B3, `(.L_x_22) ;  /* 0x000001a000037945 */ /* 0x000fe80003800000 */
[----:B------:R-:W-:Y:S04]  /*09d0*/  BSSY B2, `(.L_x_23) ;  /* 0x0000015000027945 */ /* 0x000fe80003800000 */
[----:B------:R-:W-:Y:S05]  /*09e0*/  @P2 BRA `(.L_x_24) ;  /* 0x0000000000202947 */ /* 0x000fea0003800000 */
[----:B---3--:R-:W2:Y:S02]  /*09f0*/  LDS R4, [UR20+0x34] ;  /* 0x00003414ff047984 */ /* 0x008ea40008000800 */
[----:B--2---:R-:W-:-:S05]  /*0a00*/  LOP3.LUT R4, R4, 0x38, RZ, 0xb8, !PT ;  /* 0x0000003804047812 */ /* 0x004fca00078eb8ff */
[----:B------:R2:W-:Y:S01]  /*0a10*/  STS [UR20+0x34], R4 ;  /* 0x00003404ff007988 */ /* 0x0005e20008000814 */
[----:B------:R-:W-:Y:S05]  /*0a20*/  @P2 BRA `(.L_x_25) ;  /* 0x0000000000202947 */ /* 0x000fea0003800000 */
[----:B--2---:R-:W2:Y:S01]  /*0a30*/  LDS R4, [UR20+0x8] ;  /* 0x00000814ff047984 */ /* 0x004ea20008000800 */
[----:B------:R-:W-:-:S05]  /*0a40*/  IMAD.MOV.U32 R5, RZ, RZ, 0x780 ;  /* 0x00000780ff057424 */ /* 0x000fca00078e00ff */
[----:B--2---:R-:W-:-:S05]  /*0a50*/  LOP3.LUT R4, R4, 0x500, R5, 0xd8, !PT ;  /* 0x0000050004047812 */ /* 0x004fca00078ed805 */
[----:B------:R2:W-:Y:S02]  /*0a60*/  STS [UR20+0x8], R4 ;  /* 0x00000804ff007988 */ /* 0x0005e40008000814 */
.L_x_24:
[----:B------:R-:W-:Y:S05]  /*0a70*/  @P2 BRA `(.L_x_26) ;  /* 0x0000000000282947 */ /* 0x000fea0003800000 */
[----:B--23--:R-:W2:Y:S02]  /*0a80*/  LDS R4, [UR20+0x8] ;  /* 0x00000814ff047984 */ /* 0x00cea40008000800 */
[----:B--2---:R-:W-:-:S05]  /*0a90*/  LOP3.LUT R4, R4, 0x1800, RZ, 0xb8, !PT ;  /* 0x0000180004047812 */ /* 0x004fca00078eb8ff */
[----:B------:R3:W-:Y:S02]  /*0aa0*/  STS [UR20+0x8], R4 ;  /* 0x00000804ff007988 */ /* 0x0007e40008000814 */
.L_x_25:
[----:B------:R-:W-:Y:S05]  /*0ab0*/  @P2 BREAK B2 ;  /* 0x0000000000022942 */ /* 0x000fea0003800000 */
[----:B------:R-:W-:Y:S05]  /*0ac0*/  @P2 BRA `(.L_x_27) ;  /* 0x0000000000242947 */ /* 0x000fea0003800000 */
[----:B--23--:R-:W2:Y:S01]  /*0ad0*/  LDS R4, [UR20+0x8] ;  /* 0x00000814ff047984 */ /* 0x00cea20008000800 */
[----:B------:R-:W-:-:S05]  /*0ae0*/  IMAD.MOV.U32 R5, RZ, RZ, 0x6000 ;  /* 0x00006000ff057424 */ /* 0x000fca00078e00ff */
[----:B--2---:R-:W-:-:S04]  /*0af0*/  LOP3.LUT R4, R4, 0x6000, R5, 0xd8, !PT ;  /* 0x0000600004047812 */ /* 0x004fc800078ed805 */
[----:B------:R-:W-:-:S05]  /*0b00*/  LOP3.LUT R4, R4, 0x400000, RZ, 0xb8, !PT ;  /* 0x0040000004047812 */ /* 0x000fca00078eb8ff */
[----:B------:R4:W-:Y:S02]  /*0b10*/  STS [UR20+0x8], R4 ;  /* 0x00000804ff007988 */ /* 0x0009e40008000814 */
.L_x_26:
[----:B------:R-:W-:Y:S05]  /*0b20*/  BSYNC B2 ;  /* 0x0000000000027941 */ /* 0x000fea0003800000 */
.L_x_23:
[----:B--234-:R-:W2:Y:S02]  /*0b30*/  @!P2 LDS R4, [UR20+0x8] ;  /* 0x00000814ff04a984 */ /* 0x01cea40008000800 */
[----:B--2---:R-:W-:-:S05]  /*0b40*/  @!P2 LOP3.LUT R4, R4, 0x8000, RZ, 0xb8, !PT ;  /* 0x000080000404a812 */ /* 0x004fca00078eb8ff */
[----:B------:R4:W-:Y:S02]  /*0b50*/  @!P2 STS [UR20+0x8], R4 ;  /* 0x00000804ff00a988 */ /* 0x0009e40008000814 */
.L_x_27:
[----:B------:R-:W-:Y:S05]  /*0b60*/  BSYNC B3 ;  /* 0x0000000000037941 */ /* 0x000fea0003800000 */
.L_x_22:
[----:B------:R-:W-:Y:S05]  /*0b70*/  WARPSYNC.ALL ;  /* 0x0000000000007948 */ /* 0x000fea0003800000 */
[----:B------:R-:W-:-:S04]  /*0b80*/  UIADD3 UR25, UR5, 0x80, URZ ;  /* 0x0000008005197890 */ /* 0x000fc8000fffe03f */
[----:B------:R-:W-:-:S04]  /*0b90*/  UIADD3 UR24, UP0, UR25, UR26, URZ ;  /* 0x0000001a19187290 */ /* 0x000fc8000ff1e03f */
[----:B------:R-:W-:Y:S01]  /*0ba0*/  ULEA.HI.X.SX32 UR25, UR25, UR27, 0x1, UP0 ;  /* 0x0000001b19197291 */ /* 0x000fe200080f0e3f */
[----:B------:R-:W-:Y:S11]  /*0bb0*/  @P0 BRA `(.L_x_28) ;  /* 0x0000000000280947 */ /* 0x000ff60003800000 */
[----:B--234-:R-:W2:Y:S01]  /*0bc0*/  S2R R4, SR_LANEID ;  /* 0x0000000000047919 */ /* 0x01cea20000000000 */
[----:B------:R-:W-:Y:S05]  /*0bd0*/  WARPSYNC.ALL ;  /* 0x0000000000007948 */ /* 0x000fea0003800000 */
[----:B--2---:R-:W-:-:S05]  /*0be0*/  IMAD.SHL.U32 R9, R4, 0x4, RZ ;  /* 0x0000000404097824 */ /* 0x004fca00078e00ff */
[----:B------:R-:W2:Y:S01]  /*0bf0*/  LDS R7, [R9+UR20] ;  /* 0x0000001409077984 */ /* 0x000ea20008000800 */
[----:B------:R-:W-:-:S05]  /*0c00*/  IADD3 R4, P1, R9, UR24, RZ ;  /* 0x0000001809047c10 */ /* 0x000fca000ff3e0ff */
[----:B------:R-:W-:-:S05]  /*0c10*/  IMAD.X R5, RZ, RZ, UR25, P1 ;  /* 0x00000019ff057e24 */ /* 0x000fca00088e06ff */
[----:B--2---:R2:W3:Y:S01]  /*0c20*/  ATOMG.E.EXCH.STRONG.GPU PT, RZ, [R4], R7 ;  /* 0x0000000704ff73a8 */ /* 0x0044e200041ee100 */
[----:B------:R-:W-:-:S04]  /*0c30*/  DEPBAR {5,4,3,2,1,0} ;  /* 0x0000003f0000791a */ /* 0x000fc80000000000 */
[----:B------:R2:W-:Y:S01]  /*0c40*/  UTMACCTL.IV [UR24] ;  /* 0x00000000180079b9 */ /* 0x0005e20008000000 */
[----:B------:R-:W-:Y:S01]  /*0c50*/  NOP ;  /* 0x0000000000007918 */ /* 0x000fe20000000000 */
.L_x_28:
[----:B------:R-:W-:Y:S05]  /*0c60*/  @P0 BRA `(.L_x_29) ;  /* 0x00000000000c0947 */ /* 0x000fea0003800000 */
[----:B------:R0:W-:Y:S01]  /*0c70*/  UTMACMDFLUSH ;  /* 0x00000000000079b7 */ /* 0x0001e20000000000 */
[----:B------:R-:W-:Y:S05]  /*0c80*/  @P0 BRA `(.L_x_29) ;  /* 0x0000000000040947 */ /* 0x000fea0003800000 */
[----:B------:R-:W-:-:S04]  /*0c90*/  DEPBAR.LE SB0, 0x0 ;  /* 0x000080000000791a */ /* 0x000fc80000000000 */
.L_x_29:
[----:B------:R-:W-:Y:S05]  /*0ca0*/  WARPSYNC.ALL ;  /* 0x0000000000007948 */ /* 0x000fea0003800000 */
[----:B---3--:R-:W-:Y:S06]  /*0cb0*/  BAR.SYNC.DEFER_BLOCKING 0x0 ;  /* 0x0000000000007b1d */ /* 0x008fec0000010000 */
[----:B------:R-:W-:Y:S02]  /*0cc0*/  BSSY B3, `(.L_x_30) ;  /* 0x000000b000037945 */ /* 0x000fe40003800000 */
[----:B------:R-:W-:Y:S06]  /*0cd0*/  BAR.SYNC.DEFER_BLOCKING 0x0 ;  /* 0x0000000000007b1d */ /* 0x000fec0000010000 */
[----:B------:R3:W-:Y:S01]  /*0ce0*/  @!P0 STS [R11], RZ ;  /* 0x000000ff0b008388 */ /* 0x0007e20000000800 */
[----:B------:R-:W-:Y:S01]  /*0cf0*/  NOP ;  /* 0x0000000000007918 */ /* 0x000fe20000000000 */
[----:B------:R-:W-:Y:S05]  /*0d00*/  @P2 BRA `(.L_x_31) ;  /* 0x0000000000182947 */ /* 0x000fea0003800000 */
[----:B--2-4-:R-:W2:Y:S01]  /*0d10*/  LDS R4, [UR20+0x8] ;  /* 0x00000814ff047984 */ /* 0x014ea20008000800 */
[----:B---3-5:R-:W3:Y:S01]  /*0d20*/  LDC.64 R10, c[0x0][0x220] ;  /* 0x00008800ff0a7b82 */ /* 0x028ee20000000a00 */
[----:B------:R-:W-:Y:S02]  /*0d30*/  IMAD.MOV.U32 R5, RZ, RZ, 0x70 ;  /* 0x00000070ff057424 */ /* 0x000fe400078e00ff */
[----:B---3--:R3:W-:Y:S03]  /*0d40*/  STS.64 [UR20], R10 ;  /* 0x0000000aff007988 */ /* 0x0087e60008000a14 */
[----:B--2---:R-:W-:-:S05]  /*0d50*/  LOP3.LUT R4, R4, 0x10, R5, 0xd8, !PT ;  /* 0x0000001004047812 */ /* 0x004fca00078ed805 */
[----:B------:R3:W-:Y:S02]  /*0d60*/  STS [UR20+0x8], R4 ;  /* 0x00000804ff007988 */ /* 0x0007e40008000814 */
.L_x_31:
[----:B--2---:R-:W-:Y:S05]  /*0d70*/  BSYNC B3 ;  /* 0x0000000000037941 */ /* 0x004fea0003800000 */
.L_x_30:
[----:B------:R-:W-:Y:S04]  /*0d80*/  BSSY B4, `(.L_x_32) ;  /* 0x0000011000047945 */ /* 0x000fe80003800000 */
[----:B------:R-:W-:Y:S04]  /*0d90*/  BSSY B3, `(.L_x_33) ;  /* 0x000000e000037945 */ /* 0x000fe80003800000 */
[----:B------:R-:W-:Y:S05]  /*0da0*/  @P2 BRA `(.L_x_34) ;  /* 0x0000000000242947 */ /* 0x000fea0003800000 */
[----:B---34-:R-:W2:Y:S01]  /*0db0*/  LDS R4, [UR20+0x34] ;  /* 0x00003414ff047984 */ /* 0x018ea20008000800 */
[----:B------:R-:W-:-:S05]  /*0dc0*/  IMAD.MOV.U32 R5, RZ, RZ, 0x3f000000 ;  /* 0x3f000000ff057424 */ /* 0x000fca00078e00ff */
[----:B--2---:R-:W-:-:S05]  /*0dd0*/  LOP3.LUT R4, R4, 0xff000000, R5, 0xb8, !PT ;  /* 0xff00000004047812 */ /* 0x004fca00078eb805 */
[----:B------:R2:W-:Y:S01]  /*0de0*/  STS [UR20+0x34], R4 ;  /* 0x00003404ff007988 */ /* 0x0005e20008000814 */
[----:B------:R-:W-:Y:S05]  /*0df0*/  @P2 BRA `(.L_x_35) ;  /* 0x00000000001c2947 */ /* 0x000fea0003800000 */
[----:B--2---:R-:W2:Y:S01]  /*0e00*/  LDS R4, [UR20+0x38] ;  /* 0x00003814ff047984 */ /* 0x004ea20008000800 */
[----:B------:R-:W-:-:S05]  /*0e10*/  IMAD.MOV.U32 R5, RZ, RZ, 0x3f ;  /* 0x0000003fff057424 */ /* 0x000fca00078e00ff */
[----:B--2---:R-:W-:-:S05]  /*0e20*/  LOP3.LUT R4, R4, 0xff, R5, 0xb8, !PT ;  /* 0x000000ff04047812 */ /* 0x004fca00078eb805 */
[----:B------:R2:W-:Y:S02]  /*0e30*/  STS [UR20+0x38], R4 ;  /* 0x00003804ff007988 */ /* 0x0005e40008000814 */
.L_x_34:
[----:B------:R-:W-:Y:S05]  /*0e40*/  @P2 BREAK B3 ;  /* 0x0000000000032942 */ /* 0x000fea0003800000 */
[----:B------:R-:W-:Y:S05]  /*0e50*/  @P2 BRA `(.L_x_36) ;  /* 0x00000000000c2947 */ /* 0x000fea0003800000 */
[----:B------:R1:W-:Y:S02]  /*0e60*/  STS [UR20+0x20], R3 ;  /* 0x00002003ff007988 */ /* 0x0003e40008000814 */
.L_x_35:
[----:B------:R-:W-:Y:S05]  /*0e70*/  BSYNC B3 ;  /* 0x0000000000037941 */ /* 0x000fea0003800000 */
.L_x_33:
[----:B------:R1:W-:Y:S02]  /*0e80*/  @!P2 STS [UR20+0x24], R2 ;  /* 0x00002402ff00a988 */ /* 0x0003e40008000814 */
.L_x_36:
[----:B------:R-:W-:Y:S05]  /*0e90*/  BSYNC B4 ;  /* 0x0000000000047941 */ /* 0x000fea0003800000 */
.L_x_32:
[----:B------:R-:W-:Y:S05]  /*0ea0*/  WARPSYNC.ALL ;  /* 0x0000000000007948 */ /* 0x000fea0003800000 */
[----:B------:R-:W-:Y:S04]  /*0eb0*/  BSSY B4, `(.L_x_37) ;  /* 0x000000e000047945 */ /* 0x000fe80003800000 */
[----:B------:R-:W-:Y:S05]  /*0ec0*/  @P2 BRA `(.L_x_38) ;  /* 0x0000000000302947 */ /* 0x000fea0003800000 */
[----:B-1----:R-:W1:Y:S01]  /*0ed0*/  LDS R3, [UR20+0x34] ;  /* 0x00003414ff037984 */ /* 0x002e620008000800 */
[----:B--234-:R-:W2:Y:S03]  /*0ee0*/  LDC.64 R4, c[0x0][0x248] ;  /* 0x00009200ff047b82 */ /* 0x01cea60000000a00 */
        /* <DEDUP_REMOVED lines=10> */
.L_x_38:
[----:B------:R-:W-:Y:S05]  /*0f90*/  BSYNC B4 ;  /* 0x0000000000047941 */ /* 0x000fea0003800000 */
.L_x_37:
[----:B------:R-:W-:Y:S04]  /*0fa0*/  BSSY B4, `(.L_x_39) ;  /* 0x000001a000047945 */ /* 0x000fe80003800000 */
[----:B------:R-:W-:Y:S04]  /*0fb0*/  BSSY B5, `(.L_x_40) ;  /* 0x0000015000057945 */ /* 0x000fe80003800000 */
[----:B------:R-:W-:Y:S05]  /*0fc0*/  @P2 BRA `(.L_x_41) ;  /* 0x0000000000202947 */ /* 0x000fea0003800000 */
[----:B-12---:R-:W1:Y:S02]  /*0fd0*/  LDS R2, [UR20+0x34] ;  /* 0x00003414ff027984 */ /* 0x006e640008000800 */
[----:B-1----:R-:W-:-:S05]  /*0fe0*/  LOP3.LUT R2, R2, 0x38, RZ, 0xb8, !PT ;  /* 0x0000003802027812 */ /* 0x002fca00078eb8ff */
[----:B------:R1:W-:Y:S01]  /*0ff0*/  STS [UR20+0x34], R2 ;  /* 0x00003402ff007988 */ /* 0x0003e20008000814 */
[----:B------:R-:W-:Y:S05]  /*1000*/  @P2 BRA `(.L_x_42) ;  /* 0x0000000000202947 */ /* 0x000fea0003800000 */
[----:B-1----:R-:W1:Y:S01]  /*1010*/  LDS R2, [UR20+0x8] ;  /* 0x00000814ff027984 */ /* 0x002e620008000800 */
[----:B------:R-:W-:-:S05]  /*1020*/  IMAD.MOV.U32 R3, RZ, RZ, 0x780 ;  /* 0x00000780ff037424 */ /* 0x000fca00078e00ff */
[----:B-1----:R-:W-:-:S05]  /*1030*/  LOP3.LUT R2, R2, 0x500, R3, 0xd8, !PT ;  /* 0x0000050002027812 */ /* 0x002fca00078ed803 */
[----:B------:R1:W-:Y:S02]  /*1040*/  STS [UR20+0x8], R2 ;  /* 0x00000802ff007988 */ /* 0x0003e40008000814 */
.L_x_41:
[----:B------:R-:W-:Y:S05]  /*1050*/  @P2 BRA `(.L_x_43) ;  /* 0x0000000000282947 */ /* 0x000fea0003800000 */
[----:B-12---:R-:W1:Y:S02]  /*1060*/  LDS R2, [UR20+0x8] ;  /* 0x00000814ff027984 */ /* 0x006e640008000800 */
[----:B-1----:R-:W-:-:S05]  /*1070*/  LOP3.LUT R2, R2, 0x1800, RZ, 0xb8, !PT ;  /* 0x0000180002027812 */ /* 0x002fca00078eb8ff */
[----:B------:R2:W-:Y:S02]  /*1080*/  STS [UR20+0x8], R2 ;  /* 0x00000802ff007988 */ /* 0x0005e40008000814 */
.L_x_42:
[----:B------:R-:W-:Y:S05]  /*1090*/  @P2 BREAK B5 ;  /* 0x0000000000052942 */ /* 0x000fea0003800000 */
[----:B------:R-:W-:Y:S05]  /*10a0*/  @P2 BRA `(.L_x_44) ;  /* 0x0000000000242947 */ /* 0x000fea0003800000 */
[----:B-12---:R-:W1:Y:S01]  /*10b0*/  LDS R2, [UR20+0x8] ;  /* 0x00000814ff027984 */ /* 0x006e620008000800 */
[----:B------:R-:W-:-:S05]  /*10c0*/  IMAD.MOV.U32 R3, RZ, RZ, 0x6000 ;  /* 0x00006000ff037424 */ /* 0x000fca00078e00ff */
[----:B-1----:R-:W-:-:S04]  /*10d0*/  LOP3.LUT R2, R2, 0x6000, R3, 0xd8, !PT ;  /* 0x0000600002027812 */ /* 0x002fc800078ed803 */
[----:B------:R-:W-:-:S05]  /*10e0*/  LOP3.LUT R2, R2, 0x400000, RZ, 0xb8, !PT ;  /* 0x0040000002027812 */ /* 0x000fca00078eb8ff */
[----:B------:R1:W-:Y:S02]  /*10f0*/  STS [UR20+0x8], R2 ;  /* 0x00000802ff007988 */ /* 0x0003e40008000814 */
.L_x_43:
[----:B------:R-:W-:Y:S05]  /*1100*/  BSYNC B5 ;  /* 0x0000000000057941 */ /* 0x000fea0003800000 */
.L_x_40:
[----:B-12---:R-:W1:Y:S02]  /*1110*/  @!P2 LDS R2, [UR20+0x8] ;  /* 0x00000814ff02a984 */ /* 0x006e640008000800 */
[----:B-1----:R-:W-:-:S05]  /*1120*/  @!P2 LOP3.LUT R2, R2, 0x8000, RZ, 0xb8, !PT ;  /* 0x000080000202a812 */ /* 0x002fca00078eb8ff */
[----:B------:R1:W-:Y:S02]  /*1130*/  @!P2 STS [UR20+0x8], R2 ;  /* 0x00000802ff00a988 */ /* 0x0003e40008000814 */
.L_x_44:
[----:B------:R-:W-:Y:S05]  /*1140*/  BSYNC B4 ;  /* 0x0000000000047941 */ /* 0x000fea0003800000 */
.L_x_39:
[----:B------:R-:W-:Y:S05]  /*1150*/  WARPSYNC.ALL ;  /* 0x0000000000007948 */ /* 0x000fea0003800000 */
[----:B------:R-:W-:Y:S01]  /*1160*/  UIADD3 UR5, UR5, 0x100, URZ ;  /* 0x0000010005057890 */ /* 0x000fe2000fffe03f */
[----:B------:R-:W-:Y:S01]  /*1170*/  ISETP.GE.AND P1, PT, R8, 0x1, PT ;  /* 0x000000010800780c */ /* 0x000fe20003f26270 */
[----:B------:R-:W-:Y:S01]  /*1180*/  IMAD.MOV.U32 R24, RZ, RZ, RZ ;  /* 0x000000ffff187224 */ /* 0x000fe200078e00ff */
[----:B------:R-:W-:Y:S01]  /*1190*/  SHF.R.U32.HI R7, RZ, 0x5, R0 ;  /* 0x00000005ff077819 */ /* 0x000fe20000011600 */
[----:B------:R-:W-:-:S04]  /*11a0*/  UIADD3 UR26, UP0, UR5, UR26, URZ ;  /* 0x0000001a051a7290 */ /* 0x000fc8000ff1e03f */
[----:B------:R-:W-:Y:S01]  /*11b0*/  ULEA.HI.X.SX32 UR27, UR5, UR27, 0x1, UP0 ;  /* 0x0000001b051b7291 */ /* 0x000fe200080f0e3f */
[----:B------:R-:W-:Y:S11]  /*11c0*/  @P0 BRA `(.L_x_45) ;  /* 0x0000000000280947 */ /* 0x000ff60003800000 */
[----:B-12---:R-:W3:Y:S01]  /*11d0*/  S2R R2, SR_LANEID ;  /* 0x0000000000027919 */ /* 0x006ee20000000000 */
[----:B------:R-:W-:Y:S05]  /*11e0*/  WARPSYNC.ALL ;  /* 0x0000000000007948 */ /* 0x000fea0003800000 */
[----:B---34-:R-:W-:-:S05]  /*11f0*/  IMAD.SHL.U32 R4, R2, 0x4, RZ ;  /* 0x0000000402047824 */ /* 0x018fca00078e00ff */
[----:B------:R-:W1:Y:S01]  /*1200*/  LDS R5, [R4+UR20] ;  /* 0x0000001404057984 */ /* 0x000e620008000800 */
[----:B------:R-:W-:-:S05]  /*1210*/  IADD3 R2, P3, R4, UR26, RZ ;  /* 0x0000001a04027c10 */ /* 0x000fca000ff7e0ff */
[----:B------:R-:W-:-:S05]  /*1220*/  IMAD.X R3, RZ, RZ, UR27, P3 ;  /* 0x0000001bff037e24 */ /* 0x000fca00098e06ff */
[----:B-1----:R1:W2:Y:S01]  /*1230*/  ATOMG.E.EXCH.STRONG.GPU PT, RZ, [R2], R5 ;  /* 0x0000000502ff73a8 */ /* 0x0022a200041ee100 */
[----:B------:R-:W-:-:S04]  /*1240*/  DEPBAR {5,4,3,2,1,0} ;  /* 0x0000003f0000791a */ /* 0x000fc80000000000 */
[----:B------:R1:W-:Y:S01]  /*1250*/  UTMACCTL.IV [UR26] ;  /* 0x000000001a0079b9 */ /* 0x0003e20008000000 */
[----:B------:R-:W-:Y:S01]  /*1260*/  NOP ;  /* 0x0000000000007918 */ /* 0x000fe20000000000 */
.L_x_45:
[----:B------:R-:W-:Y:S05]  /*1270*/  @P0 BRA `(.L_x_46) ;  /* 0x00000000000c0947 */ /* 0x000fea0003800000 */
[----:B------:R0:W-:Y:S01]  /*1280*/  UTMACMDFLUSH ;  /* 0x00000000000079b7 */ /* 0x0001e20000000000 */
[----:B------:R-:W-:Y:S05]  /*1290*/  @P0 BRA `(.L_x_46) ;  /* 0x0000000000040947 */ /* 0x000fea0003800000 */
[----:B------:R-:W-:-:S04]  /*12a0*/  DEPBAR.LE SB0, 0x0 ;  /* 0x000080000000791a */ /* 0x000fc80000000000 */
.L_x_46:
[----:B------:R-:W-:Y:S05]  /*12b0*/  WARPSYNC.ALL ;  /* 0x0000000000007948 */ /* 0x000fea0003800000 */
[----:B--2---:R-:W-:Y:S01]  /*12c0*/  BAR.SYNC.DEFER_BLOCKING 0x0 ;  /* 0x0000000000007b1d */ /* 0x004fe20000010000 */
[----:B------:R-:W-:Y:S01]  /*12d0*/  R2UR UR21, R7 ;  /* 0x00000000071572ca */ /* 0x000fe200000e0000 */
[----:B------:R-:W-:Y:S01]  /*12e0*/  USHF.L.U32 UR15, UR32, 0x7, URZ ;  /* 0x00000007200f7899 */ /* 0x000fe2000800063f */
[----:B------:R-:W-:Y:S01]  /*12f0*/  IMAD.MOV.U32 R25, RZ, RZ, RZ ;  /* 0x000000ffff197224 */ /* 0x000fe200078e00ff */
[----:B------:R-:W-:Y:S02]  /*1300*/  CS2R R26, SRZ ;  /* 0x00000000001a7805 */ /* 0x000fe4000001ff00 */
[----:B------:R-:W-:Y:S01]  /*1310*/  CS2R R28, SRZ ;  /* 0x00000000001c7805 */ /* 0x000fe2000001ff00 */
[----:B------:R-:W-:Y:S01]  /*1320*/  VOTEU.ALL UP0, P2 ;  /* 0x00000000003f7886 */ /* 0x000fe20001000000 */
[----:B------:R-:W-:Y:S01]  /*1330*/  UMOV UR6, 0x1 ;  /* 0x0000000100067882 */ /* 0x000fe20000000000 */
[----:B------:R-:W-:Y:S01]  /*1340*/  VOTEU.ALL UP1, P2 ;  /* 0x00000000003f7886 */ /* 0x000fe20001020000 */
[----:B------:R-:W-:Y:S01]  /*1350*/  VOTEU.ALL UP2, P2 ;  /* 0x00000000003f7886 */ /* 0x000fe20001040000 */
[----:B------:R-:W-:Y:S01]  /*1360*/  VOTEU.ALL UP3, P2 ;  /* 0x00000000003f7886 */ /* 0x000fe20001060000 */
[----:B------:R-:W-:-:S04]  /*1370*/  @!UP0 UIADD3 UR8, -UR6, 0x100000, URZ ;  /* 0x0010000006088890 */ /* 0x000fc8000fffe13f */
[----:B------:R-:W-:Y:S02]  /*1380*/  @!UP0 USHF.L.U32 UR9, UR8, 0xb, URZ ;  /* 0x0000000b08098899 */ /* 0x000fe4000800063f */
[----:B------:R-:W-:Y:S01]  /*1390*/  @!UP0 USHF.L.U32 UR8, UR8, 0x1, URZ ;  /* 0x0000000108088899 */ /* 0x000fe2000800063f */
[----:B------:R-:W-:Y:S01]  /*13a0*/  CS2R R30, SRZ ;  /* 0x00000000001e7805 */ /* 0x000fe2000001ff00 */
        /* <DEDUP_REMOVED lines=12> */
[----:B------:R-:W-:Y:S01]  /*1470*/  VOTEU.ALL UP0, P2 ;  /* 0x00000000003f7886 */ /* 0x000fe20001000000 */
[----:B------:R-:W-:Y:S02]  /*1480*/  CS2R R38, SRZ ;  /* 0x0000000000267805 */ /* 0x000fe4000001ff00 */
[----:B------:R-:W-:Y:S02]  /*1490*/  CS2R R40, SRZ ;  /* 0x0000000000287805 */ /* 0x000fe4000001ff00 */
[----:B------:R-:W-:Y:S02]  /*14a0*/  CS2R R42, SRZ ;  /* 0x00000000002a7805 */ /* 0x000fe4000001ff00 */
[----:B------:R-:W-:Y:S01]  /*14b0*/  CS2R R44, SRZ ;  /* 0x00000000002c7805 */ /* 0x000fe2000001ff00 */
[----:B------:R-:W2:Y:S02]  /*14c0*/  FENCE.VIEW.ASYNC.S ;  /* 0x00000000000073c6 */ /* 0x000ea40000000000 */
[----:B--2---:R-:W2:Y:S02]  /*14d0*/  @!UP0 SYNCS.EXCH.64 URZ, [UR20+0x18000], UR8 ;  /* 0x01800008143f85b2 */ /* 0x004ea40008000100 */
[----:B--2---:R-:W-:Y:S01]  /*14e0*/  BAR.SYNC.DEFER_BLOCKING 0x0 ;  /* 0x0000000000007b1d */ /* 0x004fe20000010000 */
[----:B------:R-:W-:-:S02]  /*14f0*/  CS2R R46, SRZ ;  /* 0x00000000002e7805 */ /* 0x000fc4000001ff00 */
[----:B------:R-:W-:Y:S02]  /*1500*/  CS2R R48, SRZ ;  /* 0x0000000000307805 */ /* 0x000fe4000001ff00 */
[----:B------:R-:W-:Y:S02]  /*1510*/  CS2R R50, SRZ ;  /* 0x0000000000327805 */ /* 0x000fe4000001ff00 */
[----:B------:R-:W-:Y:S02]  /*1520*/  CS2R R52, SRZ ;  /* 0x0000000000347805 */ /* 0x000fe4000001ff00 */
[----:B------:R-:W-:Y:S01]  /*1530*/  CS2R R54, SRZ ;  /* 0x0000000000367805 */ /* 0x000fe2000001ff00 */
[----:B------:R2:W4:Y:S02]  /*1540*/  @!UP1 SYNCS.EXCH.64 URZ, [UR20+0x18008], UR10 ;  /* 0x0180080a143f95b2 */ /* 0x0005240008000100 */
[----:B----4-:R-:W-:Y:S01]  /*1550*/  BAR.SYNC.DEFER_BLOCKING 0x0 ;  /* 0x0000000000007b1d */ /* 0x010fe20000010000 */
[----:B--2---:R-:W-:-:S05]  /*1560*/  USHF.L.U32 UR11, UR33, 0x6, URZ ;  /* 0x00000006210b7899 */ /* 0x004fca000800063f */
[----:B------:R2:W4:Y:S02]  /*1570*/  @!UP2 SYNCS.EXCH.64 URZ, [UR20+0x18010], UR12 ;  /* 0x0180100c143fa5b2 */ /* 0x0005240008000100 */
[----:B----4-:R-:W-:Y:S06]  /*1580*/  BAR.SYNC.DEFER_BLOCKING 0x0 ;  /* 0x0000000000007b1d */ /* 0x010fec0000010000 */
[----:B------:R2:W4:Y:S01]  /*1590*/  @!UP3 SYNCS.EXCH.64 URZ, [UR20+0x18018], UR6 ;  /* 0x01801806143fb5b2 */ /* 0x0005220008000100 */
[----:B------:R-:W-:Y:S05]  /*15a0*/  @!P1 BRA `(.L_x_47) ;  /* 0x0000000400509947 */ /* 0x000fea0003800000 */
[----:B------:R-:W-:Y:S02]  /*15b0*/  CS2R R24, SRZ ;  /* 0x0000000000187805 */ /* 0x000fe4000001ff00 */
[----:B------:R-:W-:Y:S02]  /*15c0*/  CS2R R26, SRZ ;  /* 0x00000000001a7805 */ /* 0x000fe4000001ff00 */
[----:B------:R-:W-:Y:S02]  /*15d0*/  CS2R R28, SRZ ;  /* 0x00000000001c7805 */ /* 0x000fe4000001ff00 */
[----:B------:R-:W-:Y:S02]  /*15e0*/  CS2R R30, SRZ ;  /* 0x00000000001e7805 */ /* 0x000fe4000001ff00 */
[----:B------:R-:W-:Y:S02]  /*15f0*/  CS2R R32, SRZ ;  /* 0x0000000000207805 */ /* 0x000fe4000001ff00 */
[----:B------:R-:W-:-:S02]  /*1600*/  CS2R R34, SRZ ;  /* 0x0000000000227805 */ /* 0x000fc4000001ff00 */
        /* <DEDUP_REMOVED lines=9> */
[----:B------:R-:W-:Y:S01]  /*16a0*/  CS2R R54, SRZ ;  /* 0x0000000000367805 */ /* 0x000fe2000001ff00 */
[----:B------:R-:W-:Y:S01]  /*16b0*/  UMOV UR5, URZ ;  /* 0x0000003f00057c82 */ /* 0x000fe20008000000 */
[----:B------:R-:W-:-:S05]  /*16c0*/  UMOV UR10, URZ ;  /* 0x0000003f000a7c82 */ /* 0x000fca0008000000 */
.L_x_49:
[----:B----4-:R-:W-:Y:S01]  /*16d0*/  BAR.SYNC.DEFER_BLOCKING 0x0 ;  /* 0x0000000000007b1d */ /* 0x010fe20000010000 */
[----:B------:R-:W-:Y:S01]  /*16e0*/  ULEA UR18, UR5, UR20, 0x3 ;  /* 0x0000001405127291 */ /* 0x000fe2000f8e183f */
[----:B-1----:R-:W-:Y:S01]  /*16f0*/  @!P2 IMAD.MOV.U32 R2, RZ, RZ, 0x6000 ;  /* 0x00006000ff02a424 */ /* 0x002fe200078e00ff */
[----:B------:R-:W-:Y:S01]  /*1700*/  ELECT P0, URZ, PT ;  /* 0x00000000003f782f */ /* 0x000fe20003800000 */
[----:B------:R-:W-:-:S03]  /*1710*/  ULEA UR8, UR5, UR20, 0xd ;  /* 0x0000001405087291 */ /* 0x000fc6000f8e683f */
[----:B------:R-:W-:Y:S02]  /*1720*/  ISETP.LT.U32.AND P0, PT, R6, 0x20, P0 ;  /* 0x000000200600780c */ /* 0x000fe40000701070 */
[----:B------:R-:W-:Y:S01]  /*1730*/  ELECT P1, URZ, PT ;  /* 0x00000000003f782f */ /* 0x000fe20003820000 */
[----:B------:R-:W-:-:S03]  /*1740*/  UIADD3 UR8, UR8, 0x10000, URZ ;  /* 0x0001000008087890 */ /* 0x000fc6000fffe03f */
[----:B------:R-:W-:Y:S01]  /*1750*/  ISETP.LT.U32.AND P1, PT, R6, 0x20, P1 ;  /* 0x000000200600780c */ /* 0x000fe20000f21070 */
[----:B--2---:R-:W-:Y:S01]  /*1760*/  ULEA UR12, UR5, UR20, 0xe ;  /* 0x00000014050c7291 */ /* 0x004fe2000f8e703f */
[----:B------:R-:W-:-:S05]  /*1770*/  UMOV UR14, UR10 ;  /* 0x0000000a000e7c82 */ /* 0x000fca0008000000 */
[----:B------:R-:W-:Y:S01]  /*1780*/  VOTEU.ANY UP0, P0 ;  /* 0x00000000003f7886 */ /* 0x000fe20000000100 */
[----:B------:R-:W-:Y:S01]  /*1790*/  VOTEU.ANY UP2, P0 ;  /* 0x00000000003f7886 */ /* 0x000fe20000040100 */
[----:B------:R1:W-:Y:S03]  /*17a0*/  @!P2 SYNCS.ARRIVE.TRANS64 RZ, [UR18+0x18000], R2 ;  /* 0x01800002ffffa9a7 */ /* 0x0003e60008000012 */
[----:B------:R-:W-:Y:S01]  /*17b0*/  @UP0 UIADD3 UR9, UR18, 0x18000, URZ ;  /* 0x0001800012090890 */ /* 0x000fe2000fffe03f */
[----:B------:R-:W-:Y:S01]  /*17c0*/  @UP0 UMOV UR6, UR22 ;  /* 0x0000001600060c82 */ /* 0x000fe20008000000 */
[----:B------:R-:W-:Y:S01]  /*17d0*/  @UP0 UMOV UR7, UR23 ;  /* 0x0000001700070c82 */ /* 0x000fe20008000000 */
[----:B------:R-:W-:Y:S01]  /*17e0*/  BAR.SYNC.DEFER_BLOCKING 0x0 ;  /* 0x0000000000007b1d */ /* 0x000fe20000010000 */
[----:B-1----:R-:W-:-:S05]  /*17f0*/  IMAD.U32 R2, RZ, RZ, UR4 ;  /* 0x00000004ff027e24 */ /* 0x002fca000f8e00ff */
[----:B------:R-:W-:Y:S01]  /*1800*/  VOTEU.ANY UP1, P1 ;  /* 0x00000000003f7886 */ /* 0x000fe20000820100 */
[----:B------:R-:W-:Y:S01]  /*1810*/  VOTEU.ANY UP3, P1 ;  /* 0x00000000003f7886 */ /* 0x000fe20000860100 */
[----:B------:R-:W-:-:S03]  /*1820*/  SHF.L.U32 R2, R2, 0x1f, RZ ;  /* 0x0000001f02027819 */ /* 0x000fc600000006ff */
[----:B------:R-:W-:Y:S01]  /*1830*/  @UP1 UIADD3 UR13, UR18, 0x18000, URZ ;  /* 0x00018000120d1890 */ /* 0x000fe2000fffe03f */
[----:B------:R-:W-:Y:S01]  /*1840*/  @UP1 UMOV UR16, UR24 ;  /* 0x0000001800101c82 */ /* 0x000fe20008000000 */
[----:B------:R-:W-:Y:S01]  /*1850*/  @UP1 UMOV UR17, UR25 ;  /* 0x0000001900111c82 */ /* 0x000fe20008000000 */
[----:B------:R1:W-:Y:S01]  /*1860*/  @UP2 UTMALDG.2D [UR8], [UR6] ;  /* 0x00000008060025b4 */ /* 0x0003e20008008000 */
[----:B------:R2:W-:Y:S06]  /*1870*/  MEMBAR.ALL.CTA ;  /* 0x0000000000007992 */ /* 0x0005ec0000008000 */
[----:B--2---:R-:W2:Y:S02]  /*1880*/  FENCE.VIEW.ASYNC.S ;  /* 0x00000000000073c6 */ /* 0x004ea40000000000 */
[----:B--2---:R-:W-:Y:S06]  /*1890*/  BAR.SYNC.DEFER_BLOCKING 0x0 ;  /* 0x0000000000007b1d */ /* 0x004fec0000010000 */
[----:B------:R1:W-:Y:S02]  /*18a0*/  @UP3 UTMALDG.2D [UR12], [UR16] ;  /* 0x0000000c100035b4 */ /* 0x0003e40008008000 */
[----:B------:R-:W-:Y:S06]  /*18b0*/  BAR.SYNC.DEFER_BLOCKING 0x0 ;  /* 0x0000000000007b1d */ /* 0x000fec0000010000 */
[----:B------:R-:W2:Y:S02]  /*18c0*/  SYNCS.PHASECHK.TRANS64.TRYWAIT P0, [UR18+0x18000], R2 ;  /* 0x01800002ff0075a7 */ /* 0x000ea40008000152 */
[----:B-12---:R-:W-:Y:S05]  /*18d0*/  @!P0 BRA `(.L_x_48) ;  /* 0x00000004007c8947 */ /* 0x006fea0003800000 */
.L_x_50:
[----:B------:R-:W-:Y:S01]  /*18e0*/  USHF.L.U32 UR6, UR21, 0x7, URZ ;  /* 0x0000000715067899 */ /* 0x000fe2000800063f */
[----:B------:R-:W-:Y:S02]  /*18f0*/  WARPGROUP.DEPBAR.LE gsb0, 0x0 ;  /* 0x00008000000079c5 */ /* 0x000fe40000010000 */
[----:B------:R-:W-:Y:S01]  /*1900*/  USHF.R.U32.HI UR16, URZ, 0x4, UR8 ;  /* 0x000000043f107899 */ /* 0x000fe20008011608 */
[----:B------:R-:W-:Y:S01]  /*1910*/  WARPGROUP.ARRIVE ;  /* 0x00000000000079c5 */ /* 0x000fe20000000000 */
[----:B------:R-:W-:Y:S01]  /*1920*/  ULOP3.LUT UR6, UR6, 0x200, URZ, 0xc0, !UPT ;  /* 0x0000020006067892 */ /* 0x000fe2000f8ec03f */
[----:B------:R-:W1:Y:S01]  /*1930*/  LDC R2, c[0x0][0x230] ;  /* 0x00008c00ff027b82 */ /* 0x000e620000000800 */
[----:B------:R-:W-:Y:S02]  /*1940*/  USGXT.U32 UR16, UR16, 0xe ;  /* 0x0000000e1010789a */ /* 0x000fe40008000000 */
[----:B------:R-:W-:Y:S01]  /*1950*/  ULEA.HI UR6, UR12, UR6, URZ, 0x1c ;  /* 0x000000060c067291 */ /* 0x000fe2000f8fe03f */
[----:B------:R-:W-:Y:S01]  /*1960*/  UMOV UR17, 0x40000040 ;  /* 0x4000004000117882 */ /* 0x000fe20000000000 */
[----:B------:R-:W-:-:S02]  /*1970*/  UMOV UR19, 0x40000040 ;  /* 0x4000004000137882 */ /* 0x000fc40000000000 */
[----:B------:R-:W-:Y:S01]  /*1980*/  ULOP3.LUT UR18, UR6, 0x3fff, URZ, 0xc0, !UPT ;  /* 0x00003fff06127892 */ /* 0x000fe2000f8ec03f */
[----:B------:R-:W-:Y:S02]  /*1990*/  UMOV UR7, URZ ;  /* 0x0000003f00077c82 */ /* 0x000fe40008000000 */
[----:B------:R-:W-:Y:S01]  /*19a0*/  UMOV UR6, URZ ;  /* 0x0000003f00067c82 */ /* 0x000fe20008000000 */
[----:B------:R-:W-:Y:S02]  /*19b0*/  UIADD3 UR10, UR10, 0x40, URZ ;  /* 0x000000400a0a7890 */ /* 0x000fe4000fffe03f */
[----:B------:R-:W-:-:S03]  /*19c0*/  UIADD3 UR5, UR5, 0x1, URZ ;  /* 0x0000000105057890 */ /* 0x000fc6000fffe03f */
[----:B------:R-:W-:Y:S01]  /*19d0*/  HGMMA.64x64x16.F32.BF16 R24, gdesc[UR16], R24 ;  /* 0x00e00000101879f0 */ /* 0x000fe20008701818 */
[----:B------:R-:W-:Y:S02]  /*19e0*/  UIADD3 UR16, UP0, UR16, 0x2, URZ ;  /* 0x0000000210107890 */ /* 0x000fe4000ff1e03f */
[----:B------:R-:W-:Y:S02]  /*19f0*/  UIADD3 UR18, UP1, UR18, 0x2, URZ ;  /* 0x0000000212127890 */ /* 0x000fe4000ff3e03f */
[----:B------:R-:W-:Y:S02]  /*1a00*/  UIADD3.X UR17, UR6, 0x40000040, URZ, UP0, !UPT ;  /* 0x4000004006117890 */ /* 0x000fe400087fe43f */
[----:B------:R-:W-:Y:S01]  /*1a10*/  UIADD3.X UR19, UR7, 0x40000040, URZ, UP1, !UPT ;  /* 0x4000004007137890 */ /* 0x000fe20008ffe43f */
[----:B-1----:R-:W-:Y:S01]  /*1a20*/  ISETP.LE.AND P0, PT, R2, UR10, PT ;  /* 0x0000000a02007c0c */ /* 0x002fe2000bf03270 */
[----:B------:R-:W-:Y:S02]  /*1a30*/  UIADD3.64 UR28, UR16, 0x2, URZ ;  /* 0x00000002101c7897 */ /* 0x000fe4000fffe03f */
[----:B------:R-:W-:-:S02]  /*1a40*/  UIADD3.64 UR30, UR18, 0x2, URZ ;  /* 0x00000002121e7897 */ /* 0x000fc4000fffe03f */
[----:B------:R-:W-:-:S04]  /*1a50*/  UISETP.NE.U32.AND UP0, UPT, UR5, 0x4, UPT ;  /* 0x000000040500788c */ /* 0x000fc8000bf05070 */
[----:B------:R-:W-:Y:S02]  /*1a60*/  USEL UR6, URZ, 0x1, UP0 ;  /* 0x000000013f067887 */ /* 0x000fe40008000000 */
[----:B------:R-:W-:Y:S02]  /*1a70*/  USEL UR5, UR5, URZ, UP0 ;  /* 0x0000003f05057287 */ /* 0x000fe40008000000 */
[----:B------:R-:W-:Y:S01]  /*1a80*/  ULOP3.LUT UR4, UR4, UR6, URZ, 0x3c, !UPT ;  /* 0x0000000604047292 */ /* 0x000fe2000f8e3c3f */
[----:B------:R-:W-:Y:S01]  /*1a90*/  HGMMA.64x64x16.F32.BF16 R24, gdesc[UR16], R24 ;  /* 0x00e00000101879f0 */ /* 0x000fe20008701818 */
[----:B------:R-:W-:Y:S02]  /*1aa0*/  UIADD3.64 UR16, UR16, 0x4, URZ ;  /* 0x0000000410107897 */ /* 0x000fe4000fffe03f */
[----:B------:R-:W-:Y:S01]  /*1ab0*/  UIADD3.64 UR18, UR18, 0x4, URZ ;  /* 0x0000000412127897 */ /* 0x000fe2000fffe03f */
[----:B------:R-:W-:Y:S08]  /*1ac0*/  HGMMA.64x64x16.F32.BF16 R24, gdesc[UR28], R24 ;  /* 0x00e000001c1879f0 */ /* 0x000ff00008701818 */
[----:B------:R-:W-:Y:S01]  /*1ad0*/  HGMMA.64x64x16.F32.BF16 R24, gdesc[UR16], R24, gsb0 ;  /* 0x00e00000101879f0 */ /* 0x000fe20008001818 */
[----:B------:R-:W-:Y:S05]  /*1ae0*/  @!P0 BRA `(.L_x_49) ;  /* 0xfffffff800f88947 */ /* 0x000fea000383ffff */
.L_x_47:
[----:B------:R-:W-:Y:S02]  /*1af0*/  WARPGROUP.DEPBAR.LE gsb0, 0x0 ;  /* 0x00008000000079c5 */ /* 0x000fe40000010000 */
[----:B----4-:R-:W-:Y:S01]  /*1b00*/  BAR.SYNC.DEFER_BLOCKING 0x0 ;  /* 0x0000000000007b1d */ /* 0x010fe20000010000 */
[C---:B-1----:R-:W-:Y:S01]  /*1b10*/  IMAD.SHL.U32 R2, R0.reuse, 0x80, RZ ;  /* 0x0000008000027824 */ /* 0x042fe200078e00ff */
[----:B------:R-:W-:Y:S01]  /*1b20*/  F2FP.BF16.F32.PACK_AB R24, R25, R24 ;  /* 0x000000181918723e */ /* 0x000fe200000010ff */
[----:B------:R-:W-:Y:S01]  /*1b30*/  IMAD.SHL.U32 R3, R0, 0x40, RZ ;  /* 0x0000004000037824 */ /* 0x000fe200078e00ff */
[----:B------:R-:W-:Y:S02]  /*1b40*/  F2FP.BF16.F32.PACK_AB R25, R27, R26 ;  /* 0x0000001a1b19723e */ /* 0x000fe400000010ff */
[----:B------:R-:W-:Y:S02]  /*1b50*/  ELECT P0, URZ, PT ;  /* 0x00000000003f782f */ /* 0x000fe40003800000 */
[----:B------:R-:W-:Y:S01]  /*1b60*/  LOP3.LUT R2, R2, 0x780, RZ, 0xc0, !PT ;  /* 0x0000078002027812 */ /* 0x000fe200078ec0ff */
[----:B------:R-:W-:Y:S01]  /*1b70*/  ULOP3.LUT UR21, UR21, 0x1, URZ, 0xc0, !UPT ;  /* 0x0000000115157892 */ /* 0x000fe2000f8ec03f */
[----:B------:R-:W-:Y:S01]  /*1b80*/  F2FP.BF16.F32.PACK_AB R32, R33, R32 ;  /* 0x000000202120723e */ /* 0x000fe200000010ff */
[----:B------:R-:W-:Y:S01]  /*1b90*/  UMOV UR10, UR11 ;  /* 0x0000000b000a7c82 */ /* 0x000fe20008000000 */
[----:B---3--:R-:W-:Y:S01]  /*1ba0*/  LOP3.LUT R4, R2, 0x3800, R3, 0xf8, !PT ;  /* 0x0000380002047812 */ /* 0x008fe200078ef803 */
[----:B------:R-:W-:Y:S01]  /*1bb0*/  IMAD.SHL.U32 R2, R0, 0x10, RZ ;  /* 0x0000001000027824 */ /* 0x000fe200078e00ff */
[----:B------:R-:W-:Y:S01]  /*1bc0*/  F2FP.BF16.F32.PACK_AB R26, R29, R28 ;  /* 0x0000001c1d1a723e */ /* 0x000fe200000010ff */
[----:B------:R-:W-:Y:S01]  /*1bd0*/  ULEA UR9, UR21, UR15, 0x6 ;  /* 0x0000000f15097291 */ /* 0x000fe2000f8e303f */
[----:B------:R-:W-:Y:S01]  /*1be0*/  F2FP.BF16.F32.PACK_AB R27, R31, R30 ;  /* 0x0000001e1f1b723e */ /* 0x000fe200000010ff */
[----:B------:R-:W-:Y:S01]  /*1bf0*/  ULEA UR8, UR21, UR20, 0xd ;  /* 0x0000001415087291 */ /* 0x000fe2000f8e683f */
[----:B------:R-:W-:-:S02]  /*1c00*/  LOP3.LUT R3, R2, 0x70, RZ, 0xc0, !PT ;  /* 0x0000007002037812 */ /* 0x000fc400078ec0ff */
[----:B------:R-:W-:Y:S02]  /*1c10*/  F2FP.BF16.F32.PACK_AB R33, R35, R34 ;  /* 0x000000222321723e */ /* 0x000fe400000010ff */
[----:B------:R-:W-:Y:S02]  /*1c20*/  LOP3.LUT R3, R3, 0x10, R0, 0x78, !PT ;  /* 0x0000001003037812 */ /* 0x000fe400078e7800 */
[----:B------:R-:W-:Y:S01]  /*1c30*/  F2FP.BF16.F32.PACK_AB R40, R41, R40 ;  /* 0x000000282928723e */ /* 0x000fe200000010ff */
[----:B------:R-:W1:Y:S02]  /*1c40*/  @!P2 SYNCS.CCTL.IV [UR20+0x18000] ;  /* 0x01800000ff00a9b1 */ /* 0x000e640008000014 */
[----:B-1----:R-:W-:Y:S01]  /*1c50*/  BAR.SYNC.DEFER_BLOCKING 0x0 ;  /* 0x0000000000007b1d */ /* 0x002fe20000010000 */
[----:B------:R-:W-:Y:S02]  /*1c60*/  LOP3.LUT R3, R4, R3, RZ, 0xfc, !PT ;  /* 0x0000000304037212 */ /* 0x000fe400078efcff */
[----:B------:R-:W-:-:S02]  /*1c70*/  F2FP.BF16.F32.PACK_AB R34, R37, R36 ;  /* 0x000000242522723e */ /* 0x000fc400000010ff */
[C---:B------:R-:W-:Y:S01]  /*1c80*/  LOP3.LUT R2, R3.reuse, 0x20, RZ, 0x3c, !PT ;  /* 0x0000002003027812 */ /* 0x040fe200078e3cff */
[C---:B------:R-:W-:Y:S01]  /*1c90*/  VIADD R0, R3.reuse, UR20 ;  /* 0x0000001403007c36 */ /* 0x040fe20008000000 */
[C---:B------:R-:W-:Y:S02]  /*1ca0*/  LOP3.LUT R4, R3.reuse, 0x40, RZ, 0x3c, !PT ;  /* 0x0000004003047812 */ /* 0x040fe400078e3cff */
[----:B------:R-:W-:Y:S01]  /*1cb0*/  LOP3.LUT R3, R3, 0x60, RZ, 0x3c, !PT ;  /* 0x0000006003037812 */ /* 0x000fe200078e3cff */
[----:B------:R-:W-:Y:S01]  /*1cc0*/  VIADD R2, R2, UR20 ;  /* 0x0000001402027c36 */ /* 0x000fe20008000000 */
[----:B------:R-:W-:Y:S01]  /*1cd0*/  F2FP.BF16.F32.PACK_AB R35, R39, R38 ;  /* 0x000000262723723e */ /* 0x000fe200000010ff */
[----:B------:R-:W-:Y:S01]  /*1ce0*/  VIADD R4, R4, UR20 ;  /* 0x0000001404047c36 */ /* 0x000fe20008000000 */
[----:B------:R-:W-:Y:S01]  /*1cf0*/  F2FP.BF16.F32.PACK_AB R41, R43, R42 ;  /* 0x0000002a2b29723e */ /* 0x000fe200000010ff */
[----:B------:R-:W-:Y:S01]  /*1d00*/  VIADD R3, R3, UR20 ;  /* 0x0000001403037c36 */ /* 0x000fe20008000000 */
[----:B------:R-:W-:-:S02]  /*1d10*/  F2FP.BF16.F32.PACK_AB R48, R49, R48 ;  /* 0x000000303130723e */ /* 0x000fc400000010ff */
[----:B------:R-:W-:Y:S02]  /*1d20*/  F2FP.BF16.F32.PACK_AB R42, R45, R44 ;  /* 0x0000002c2d2a723e */ /* 0x000fe400000010ff */
[----:B------:R-:W-:Y:S02]  /*1d30*/  F2FP.BF16.F32.PACK_AB R43, R47, R46 ;  /* 0x0000002e2f2b723e */ /* 0x000fe400000010ff */
[----:B------:R-:W-:Y:S02]  /*1d40*/  F2FP.BF16.F32.PACK_AB R49, R51, R50 ;  /* 0x000000323331723e */ /* 0x000fe400000010ff */
[----:B------:R-:W-:Y:S01]  /*1d50*/  F2FP.BF16.F32.PACK_AB R50, R53, R52 ;  /* 0x000000343532723e */ /* 0x000fe200000010ff */
[----:B------:R-:W1:Y:S02]  /*1d60*/  @!P2 SYNCS.CCTL.IV [UR20+0x18008] ;  /* 0x01800800ff00a9b1 */ /* 0x000e640008000014 */
[----:B-1----:R-:W-:Y:S01]  /*1d70*/  BAR.SYNC.DEFER_BLOCKING 0x0 ;  /* 0x0000000000007b1d */ /* 0x002fe20000010000 */
[----:B------:R-:W-:-:S02]  /*1d80*/  F2FP.BF16.F32.PACK_AB R51, R55, R54 ;  /* 0x000000363733723e */ /* 0x000fc400000010ff */
[----:B------:R-:W-:-:S13]  /*1d90*/  ISETP.LT.U32.AND P0, PT, R6, 0x40, P0 ;  /* 0x000000400600780c */ /* 0x000fda0000701070 */
[----:B------:R-:W-:Y:S01]  /*1da0*/  VOTEU.ANY UP0, P0 ;  /* 0x00000000003f7886 */ /* 0x000fe20000000100 */
[----:B------:R-:W-:-:S04]  /*1db0*/  VOTEU.ANY UP1, P0 ;  /* 0x00000000003f7886 */ /* 0x000fc80000020100 */
[----:B--2---:R-:W-:Y:S01]  /*1dc0*/  @UP0 UMOV UR6, UR26 ;  /* 0x0000001a00060c82 */ /* 0x004fe20008000000 */
[----:B------:R-:W-:Y:S01]  /*1dd0*/  @UP0 UMOV UR7, UR27 ;  /* 0x0000001b00070c82 */ /* 0x000fe20008000000 */
[----:B------:R-:W1:Y:S02]  /*1de0*/  @!P2 SYNCS.CCTL.IV [UR20+0x18010] ;  /* 0x01801000ff00a9b1 */ /* 0x000e640008000014 */
[----:B-1----:R-:W-:Y:S06]  /*1df0*/  BAR.SYNC.DEFER_BLOCKING 0x0 ;  /* 0x0000000000007b1d */ /* 0x002fec0000010000 */
[----:B------:R-:W1:Y:S02]  /*1e00*/  @!P2 SYNCS.CCTL.IV [UR20+0x18018] ;  /* 0x01801800ff00a9b1 */ /* 0x000e640008000014 */
[----:B-1----:R-:W-:Y:S04]  /*1e10*/  STSM.16.M88.4 [R0], R24 ;  /* 0x0000001800007844 */ /* 0x002fe80000000200 */
[----:B------:R-:W-:Y:S04]  /*1e20*/  STSM.16.M88.4 [R2], R32 ;  /* 0x0000002002007844 */ /* 0x000fe80000000200 */
[----:B------:R-:W-:Y:S04]  /*1e30*/  STSM.16.M88.4 [R4], R40 ;  /* 0x0000002804007844 */ /* 0x000fe80000000200 */
[----:B------:R-:W-:Y:S01]  /*1e40*/  STSM.16.M88.4 [R3], R48 ;  /* 0x0000003003007844 */ /* 0x000fe20000000200 */
[----:B------:R1:W-:Y:S06]  /*1e50*/  MEMBAR.ALL.CTA ;  /* 0x0000000000007992 */ /* 0x0003ec0000008000 */
[----:B-1----:R-:W1:Y:S02]  /*1e60*/  FENCE.VIEW.ASYNC.S ;  /* 0x00000000000073c6 */ /* 0x002e640000000000 */
[----:B-1----:R-:W-:Y:S06]  /*1e70*/  BAR.SYNC.DEFER_BLOCKING 0x0 ;  /* 0x0000000000007b1d */ /* 0x002fec0000010000 */
[----:B------:R1:W-:Y:S01]  /*1e80*/  @UP1 UTMASTG.2D [UR8], [UR6] ;  /* 0x00000008060013b5 */ /* 0x0003e20008008000 */
[----:B------:R0:W-:Y:S01]  /*1e90*/  UTMACMDFLUSH ;  /* 0x00000000000079b7 */ /* 0x0001e20000000000 */
[----:B------:R-:W-:-:S04]  /*1ea0*/  DEPBAR.LE SB0, 0x0 ;  /* 0x000080000000791a */ /* 0x000fc80000000000 */
[----:B------:R-:W-:Y:S06]  /*1eb0*/  BAR.SYNC.DEFER_BLOCKING 0x0 ;  /* 0x0000000000007b1d */ /* 0x000fec0000010000 */
[----:B-1----:R-:W-:Y:S05]  /*1ec0*/  EXIT ;  /* 0x000000000000794d */ /* 0x002fea0003800000 */
.L_x_48:
[----:B------:R-:W1:Y:S02]  /*1ed0*/  SYNCS.PHASECHK.TRANS64.TRYWAIT P0, [UR18+0x18000], R2 ;  /* 0x01800002ff0075a7 */ /* 0x000e640008000152 */
[----:B-1----:R-:W-:Y:S05]  /*1ee0*/  @!P0 BRA `(.L_x_48) ;  /* 0xfffffffc00f88947 */ /* 0x002fea000383ffff */
[----:B------:R-:W-:Y:S05]  /*1ef0*/  BRA `(.L_x_50) ;  /* 0xfffffff800787947 */ /* 0x000fea000383ffff */
.L_x_51:
[----:B------:R-:W-:-:S00]  /*1f00*/  BRA `(.L_x_51) ;  /* 0xfffffffc00fc7947 */ /* 0x000fc0000383ffff */
[----:B------:R-:W-:-:S00]  /*1f10*/  NOP ;  /* 0x0000000000007918 */ /* 0x000fc00000000000 */
        /* <DEDUP_REMOVED lines=14> */
.L_x_52:


//--------------------- .nv.shared.gluon_wgmma    --------------------------
	.section	.nv.shared.gluon_wgmma,"aw",@nobits
	.sectionflags	@""
	.align	16
	.zero		1024


//--------------------- .nv.shared.reserved.0     --------------------------
	.section	.nv.shared.reserved.0,"aw",@nobits
	.weak		__nv_reservedSMEM_offset_0_alias
	.size		__nv_reservedSMEM_offset_0_alias, 0, 0
	.other		__nv_reservedSMEM_offset_0_alias,@"STO_CUDA_RESERVED_SHARED STV_DEFAULT"
__nv_reservedSMEM_offset_0_alias:
	.zero		0


//--------------------- .nv.constant0.gluon_wgmma --------------------------
	.section	.nv.constant0.gluon_wgmma,"a",@progbits
	.sectionflags	@""
	.align	4
.nv.constant0.gluon_wgmma:
	.zero		608


//--------------------- SYMBOLS --------------------------

	.type		.nv.reservedSmem.offset0,@object
	.size		.nv.reservedSmem.offset0,0x4
